//
// Generated by NVIDIA NVVM Compiler
//
// Compiler Build ID: CL-36424714
// Cuda compilation tools, release 13.0, V13.0.88
// Based on NVVM 20.0.0
//

.version 9.0
.target sm_100
.address_size 64

	// .globl	_Z18lightningAttentionPfS_S_S_S_ii
// _ZZ18lightningAttentionPfS_S_S_S_iiE7Q_block has been demoted
// _ZZ18lightningAttentionPfS_S_S_S_iiE7K_block has been demoted
// _ZZ18lightningAttentionPfS_S_S_S_iiE7V_block has been demoted
// _ZZ18lightningAttentionPfS_S_S_S_iiE2KV has been demoted
// _ZZ18lightningAttentionPfS_S_S_S_iiE7O_intra has been demoted
// _ZZ18lightningAttentionPfS_S_S_S_iiE7O_inter has been demoted

.visible .entry _Z18lightningAttentionPfS_S_S_S_ii(
	.param .u64 .ptr .align 1 _Z18lightningAttentionPfS_S_S_S_ii_param_0,
	.param .u64 .ptr .align 1 _Z18lightningAttentionPfS_S_S_S_ii_param_1,
	.param .u64 .ptr .align 1 _Z18lightningAttentionPfS_S_S_S_ii_param_2,
	.param .u64 .ptr .align 1 _Z18lightningAttentionPfS_S_S_S_ii_param_3,
	.param .u64 .ptr .align 1 _Z18lightningAttentionPfS_S_S_S_ii_param_4,
	.param .u32 _Z18lightningAttentionPfS_S_S_S_ii_param_5,
	.param .u32 _Z18lightningAttentionPfS_S_S_S_ii_param_6
)
{
	.reg .pred 	%p<38>;
	.reg .b32 	%r<352>;
	.reg .b32 	%f<503>;
	.reg .b64 	%rd<44>;
	// demoted variable
	.shared .align 4 .b8 _ZZ18lightningAttentionPfS_S_S_S_iiE7Q_block[4096];
	// demoted variable
	.shared .align 4 .b8 _ZZ18lightningAttentionPfS_S_S_S_iiE7K_block[4096];
	// demoted variable
	.shared .align 4 .b8 _ZZ18lightningAttentionPfS_S_S_S_iiE7V_block[4096];
	// demoted variable
	.shared .align 4 .b8 _ZZ18lightningAttentionPfS_S_S_S_iiE2KV[16384];
	// demoted variable
	.shared .align 4 .b8 _ZZ18lightningAttentionPfS_S_S_S_iiE7O_intra[4096];
	// demoted variable
	.shared .align 4 .b8 _ZZ18lightningAttentionPfS_S_S_S_iiE7O_inter[4096];
	ld.param.u64 	%rd6, [_Z18lightningAttentionPfS_S_S_S_ii_param_0];
	ld.param.u64 	%rd7, [_Z18lightningAttentionPfS_S_S_S_ii_param_1];
	ld.param.u64 	%rd8, [_Z18lightningAttentionPfS_S_S_S_ii_param_2];
	ld.param.u64 	%rd9, [_Z18lightningAttentionPfS_S_S_S_ii_param_3];
	ld.param.u32 	%r124, [_Z18lightningAttentionPfS_S_S_S_ii_param_5];
	ld.param.u32 	%r125, [_Z18lightningAttentionPfS_S_S_S_ii_param_6];
	cvta.to.global.u64 	%rd1, %rd8;
	cvta.to.global.u64 	%rd2, %rd7;
	cvta.to.global.u64 	%rd3, %rd6;
	cvta.to.global.u64 	%rd4, %rd9;
	mov.u32 	%r126, %ctaid.x;
	mov.u32 	%r351, %tid.x;
	mul.lo.s32 	%r127, %r126, %r125;
	shl.b32 	%r2, %r127, 4;
	mul.lo.s32 	%r3, %r125, %r124;
	mov.u32 	%r4, %ntid.x;
	add.s32 	%r5, %r351, %r4;
	max.u32 	%r128, %r5, 1024;
	setp.lt.u32 	%p1, %r5, 1024;
	selp.u32 	%r129, 1, 0, %p1;
	add.s32 	%r130, %r5, %r129;
	sub.s32 	%r131, %r128, %r130;
	div.u32 	%r132, %r131, %r4;
	add.s32 	%r6, %r132, %r129;
	add.s32 	%r133, %r6, 1;
	and.b32  	%r7, %r133, 3;
	and.b32  	%r8, %r6, 3;
	setp.eq.s32 	%p2, %r8, 3;
	mov.u32 	%r317, %r351;
	@%p2 bra 	$L__BB0_6;
	mov.b32 	%r316, 0;
	mov.u32 	%r317, %r351;
$L__BB0_2:
	.pragma "nounroll";
	add.s32 	%r11, %r317, %r2;
	setp.lt.s32 	%p3, %r11, %r3;
	@%p3 bra 	$L__BB0_4;
	shl.b32 	%r135, %r317, 2;
	mov.u32 	%r136, _ZZ18lightningAttentionPfS_S_S_S_iiE7Q_block;
	add.s32 	%r137, %r136, %r135;
	mov.b32 	%r138, 0;
	st.shared.u32 	[%r137], %r138;
	mov.u32 	%r139, _ZZ18lightningAttentionPfS_S_S_S_iiE7K_block;
	add.s32 	%r140, %r139, %r135;
	st.shared.u32 	[%r140], %r138;
	mov.f32 	%f497, 0f00000000;
	bra.uni 	$L__BB0_5;
$L__BB0_4:
	mul.wide.s32 	%rd10, %r11, 4;
	add.s64 	%rd11, %rd3, %rd10;
	ld.global.f32 	%f14, [%rd11];
	shl.b32 	%r141, %r317, 2;
	mov.u32 	%r142, _ZZ18lightningAttentionPfS_S_S_S_iiE7Q_block;
	add.s32 	%r143, %r142, %r141;
	st.shared.f32 	[%r143], %f14;
	add.s64 	%rd12, %rd2, %rd10;
	ld.global.f32 	%f15, [%rd12];
	mov.u32 	%r144, _ZZ18lightningAttentionPfS_S_S_S_iiE7K_block;
	add.s32 	%r145, %r144, %r141;
	st.shared.f32 	[%r145], %f15;
	add.s64 	%rd13, %rd1, %rd10;
	ld.global.f32 	%f497, [%rd13];
$L__BB0_5:
	shl.b32 	%r146, %r317, 2;
	mov.u32 	%r147, _ZZ18lightningAttentionPfS_S_S_S_iiE7V_block;
	add.s32 	%r148, %r147, %r146;
	st.shared.f32 	[%r148], %f497;
	add.s32 	%r317, %r317, %r4;
	add.s32 	%r316, %r316, 1;
	setp.ne.s32 	%p4, %r316, %r7;
	@%p4 bra 	$L__BB0_2;
$L__BB0_6:
	setp.lt.u32 	%p5, %r6, 3;
	@%p5 bra 	$L__BB0_21;
	mov.u32 	%r156, _ZZ18lightningAttentionPfS_S_S_S_iiE7Q_block;
	mov.u32 	%r158, _ZZ18lightningAttentionPfS_S_S_S_iiE7K_block;
	mov.u32 	%r161, _ZZ18lightningAttentionPfS_S_S_S_iiE7V_block;
$L__BB0_8:
	add.s32 	%r16, %r317, %r2;
	setp.ge.s32 	%p6, %r16, %r3;
	@%p6 bra 	$L__BB0_10;
	mul.wide.s32 	%rd14, %r16, 4;
	add.s64 	%rd15, %rd3, %rd14;
	ld.global.f32 	%f17, [%rd15];
	shl.b32 	%r155, %r317, 2;
	add.s32 	%r157, %r156, %r155;
	st.shared.f32 	[%r157], %f17;
	add.s64 	%rd16, %rd2, %rd14;
	ld.global.f32 	%f18, [%rd16];
	add.s32 	%r159, %r158, %r155;
	st.shared.f32 	[%r159], %f18;
	add.s64 	%rd17, %rd1, %rd14;
	ld.global.f32 	%f498, [%rd17];
	bra.uni 	$L__BB0_11;
$L__BB0_10:
	shl.b32 	%r149, %r317, 2;
	add.s32 	%r151, %r156, %r149;
	mov.b32 	%r152, 0;
	st.shared.u32 	[%r151], %r152;
	add.s32 	%r154, %r158, %r149;
	st.shared.u32 	[%r154], %r152;
	mov.f32 	%f498, 0f00000000;
$L__BB0_11:
	shl.b32 	%r160, %r317, 2;
	add.s32 	%r17, %r161, %r160;
	st.shared.f32 	[%r17], %f498;
	add.s32 	%r18, %r317, %r4;
	add.s32 	%r19, %r16, %r4;
	setp.lt.s32 	%p7, %r19, %r3;
	@%p7 bra 	$L__BB0_13;
	shl.b32 	%r162, %r18, 2;
	add.s32 	%r164, %r156, %r162;
	mov.b32 	%r165, 0;
	st.shared.u32 	[%r164], %r165;
	add.s32 	%r167, %r158, %r162;
	st.shared.u32 	[%r167], %r165;
	mov.f32 	%f499, 0f00000000;
	bra.uni 	$L__BB0_14;
$L__BB0_13:
	mul.wide.s32 	%rd18, %r19, 4;
	add.s64 	%rd19, %rd3, %rd18;
	ld.global.f32 	%f20, [%rd19];
	shl.b32 	%r168, %r18, 2;
	add.s32 	%r170, %r156, %r168;
	st.shared.f32 	[%r170], %f20;
	add.s64 	%rd20, %rd2, %rd18;
	ld.global.f32 	%f21, [%rd20];
	add.s32 	%r172, %r158, %r168;
	st.shared.f32 	[%r172], %f21;
	add.s64 	%rd21, %rd1, %rd18;
	ld.global.f32 	%f499, [%rd21];
$L__BB0_14:
	shl.b32 	%r20, %r4, 2;
	add.s32 	%r21, %r17, %r20;
	st.shared.f32 	[%r21], %f499;
	add.s32 	%r22, %r18, %r4;
	add.s32 	%r23, %r19, %r4;
	setp.lt.s32 	%p8, %r23, %r3;
	@%p8 bra 	$L__BB0_16;
	shl.b32 	%r173, %r22, 2;
	add.s32 	%r175, %r156, %r173;
	mov.b32 	%r176, 0;
	st.shared.u32 	[%r175], %r176;
	add.s32 	%r178, %r158, %r173;
	st.shared.u32 	[%r178], %r176;
	mov.f32 	%f500, 0f00000000;
	bra.uni 	$L__BB0_17;
$L__BB0_16:
	mul.wide.s32 	%rd22, %r23, 4;
	add.s64 	%rd23, %rd3, %rd22;
	ld.global.f32 	%f23, [%rd23];
	shl.b32 	%r179, %r22, 2;
	add.s32 	%r181, %r156, %r179;
	st.shared.f32 	[%r181], %f23;
	add.s64 	%rd24, %rd2, %rd22;
	ld.global.f32 	%f24, [%rd24];
	add.s32 	%r183, %r158, %r179;
	st.shared.f32 	[%r183], %f24;
	add.s64 	%rd25, %rd1, %rd22;
	ld.global.f32 	%f500, [%rd25];
$L__BB0_17:
	add.s32 	%r24, %r21, %r20;
	st.shared.f32 	[%r24], %f500;
	add.s32 	%r25, %r22, %r4;
	add.s32 	%r26, %r23, %r4;
	setp.lt.s32 	%p9, %r26, %r3;
	@%p9 bra 	$L__BB0_19;
	shl.b32 	%r184, %r25, 2;
	add.s32 	%r186, %r156, %r184;
	mov.b32 	%r187, 0;
	st.shared.u32 	[%r186], %r187;
	add.s32 	%r189, %r158, %r184;
	st.shared.u32 	[%r189], %r187;
	mov.f32 	%f501, 0f00000000;
	bra.uni 	$L__BB0_20;
$L__BB0_19:
	mul.wide.s32 	%rd26, %r26, 4;
	add.s64 	%rd27, %rd3, %rd26;
	ld.global.f32 	%f26, [%rd27];
	shl.b32 	%r190, %r25, 2;
	add.s32 	%r192, %r156, %r190;
	st.shared.f32 	[%r192], %f26;
	add.s64 	%rd28, %rd2, %rd26;
	ld.global.f32 	%f27, [%rd28];
	add.s32 	%r194, %r158, %r190;
	st.shared.f32 	[%r194], %f27;
	add.s64 	%rd29, %rd1, %rd26;
	ld.global.f32 	%f501, [%rd29];
$L__BB0_20:
	add.s32 	%r195, %r24, %r20;
	st.shared.f32 	[%r195], %f501;
	add.s32 	%r317, %r25, %r4;
	setp.lt.u32 	%p10, %r317, 1024;
	@%p10 bra 	$L__BB0_8;
$L__BB0_21:
	bar.sync 	0;
	xor.b32  	%r196, %r5, 4095;
	div.u32 	%r197, %r196, %r4;
	and.b32  	%r28, %r197, 3;
	setp.eq.s32 	%p11, %r28, 2;
	mov.u32 	%r321, %r351;
	@%p11 bra 	$L__BB0_24;
	mov.b32 	%r320, 0;
	mov.u32 	%r200, _ZZ18lightningAttentionPfS_S_S_S_iiE2KV;
	mov.u32 	%r321, %r351;
$L__BB0_23:
	.pragma "nounroll";
	shl.b32 	%r199, %r321, 2;
	add.s32 	%r201, %r200, %r199;
	mov.b32 	%r202, 0;
	st.shared.u32 	[%r201], %r202;
	add.s32 	%r321, %r321, %r4;
	add.s32 	%r320, %r320, 1;
	xor.b32  	%r203, %r28, %r320;
	setp.ne.s32 	%p12, %r203, 2;
	@%p12 bra 	$L__BB0_23;
$L__BB0_24:
	mov.u32 	%r205, _ZZ18lightningAttentionPfS_S_S_S_iiE2KV;
	shl.b32 	%r35, %r4, 2;
$L__BB0_25:
	shl.b32 	%r204, %r321, 2;
	add.s32 	%r206, %r205, %r204;
	mov.b32 	%r207, 0;
	st.shared.u32 	[%r206], %r207;
	add.s32 	%r208, %r206, %r35;
	st.shared.u32 	[%r208], %r207;
	add.s32 	%r209, %r208, %r35;
	st.shared.u32 	[%r209], %r207;
	add.s32 	%r210, %r209, %r35;
	st.shared.u32 	[%r210], %r207;
	add.s32 	%r321, %r35, %r321;
	setp.lt.u32 	%p13, %r321, 4096;
	@%p13 bra 	$L__BB0_25;
	setp.eq.s32 	%p14, %r8, 3;
	bar.sync 	0;
	mov.u32 	%r325, %r351;
	@%p14 bra 	$L__BB0_29;
	mov.b32 	%r324, 0;
	mov.u32 	%r213, _ZZ18lightningAttentionPfS_S_S_S_iiE7O_intra;
	mov.u32 	%r325, %r351;
$L__BB0_28:
	.pragma "nounroll";
	shl.b32 	%r212, %r325, 2;
	add.s32 	%r214, %r213, %r212;
	mov.b32 	%r215, 0;
	st.shared.u32 	[%r214], %r215;
	add.s32 	%r325, %r325, %r4;
	add.s32 	%r324, %r324, 1;
	setp.ne.s32 	%p15, %r324, %r7;
	@%p15 bra 	$L__BB0_28;
$L__BB0_29:
	setp.lt.u32 	%p16, %r6, 3;
	@%p16 bra 	$L__BB0_32;
	mov.u32 	%r217, _ZZ18lightningAttentionPfS_S_S_S_iiE7O_intra;
$L__BB0_31:
	shl.b32 	%r216, %r325, 2;
	add.s32 	%r218, %r217, %r216;
	mov.b32 	%r219, 0;
	st.shared.u32 	[%r218], %r219;
	add.s32 	%r220, %r218, %r35;
	st.shared.u32 	[%r220], %r219;
	add.s32 	%r221, %r220, %r35;
	st.shared.u32 	[%r221], %r219;
	add.s32 	%r222, %r221, %r35;
	st.shared.u32 	[%r222], %r219;
	add.s32 	%r325, %r35, %r325;
	setp.lt.u32 	%p17, %r325, 1024;
	@%p17 bra 	$L__BB0_31;
$L__BB0_32:
	bar.sync 	0;
	setp.gt.u32 	%p18, %r351, 255;
	@%p18 bra 	$L__BB0_37;
	mov.u32 	%r226, _ZZ18lightningAttentionPfS_S_S_S_iiE7Q_block;
	mov.u32 	%r229, _ZZ18lightningAttentionPfS_S_S_S_iiE7K_block;
	mov.u32 	%r327, %r351;
$L__BB0_34:
	and.b32  	%r45, %r327, 15;
	shl.b32 	%r224, %r327, 4;
	and.b32  	%r225, %r224, -256;
	add.s32 	%r46, %r226, %r225;
	shl.b32 	%r227, %r327, 8;
	and.b32  	%r228, %r227, 3840;
	add.s32 	%r47, %r229, %r228;
	mov.f32 	%f502, 0f00000000;
	mov.b32 	%r328, 32;
$L__BB0_35:
	add.s32 	%r230, %r46, %r328;
	ld.shared.f32 	%f29, [%r230+-32];
	add.s32 	%r231, %r47, %r328;
	ld.shared.f32 	%f30, [%r231+-32];
	fma.rn.f32 	%f31, %f29, %f30, %f502;
	ld.shared.f32 	%f32, [%r230+-28];
	ld.shared.f32 	%f33, [%r231+-28];
	fma.rn.f32 	%f34, %f32, %f33, %f31;
	ld.shared.f32 	%f35, [%r230+-24];
	ld.shared.f32 	%f36, [%r231+-24];
	fma.rn.f32 	%f37, %f35, %f36, %f34;
	ld.shared.f32 	%f38, [%r230+-20];
	ld.shared.f32 	%f39, [%r231+-20];
	fma.rn.f32 	%f40, %f38, %f39, %f37;
	ld.shared.f32 	%f41, [%r230+-16];
	ld.shared.f32 	%f42, [%r231+-16];
	fma.rn.f32 	%f43, %f41, %f42, %f40;
	ld.shared.f32 	%f44, [%r230+-12];
	ld.shared.f32 	%f45, [%r231+-12];
	fma.rn.f32 	%f46, %f44, %f45, %f43;
	ld.shared.f32 	%f47, [%r230+-8];
	ld.shared.f32 	%f48, [%r231+-8];
	fma.rn.f32 	%f49, %f47, %f48, %f46;
	ld.shared.f32 	%f50, [%r230+-4];
	ld.shared.f32 	%f51, [%r231+-4];
	fma.rn.f32 	%f52, %f50, %f51, %f49;
	ld.shared.f32 	%f53, [%r230];
	ld.shared.f32 	%f54, [%r231];
	fma.rn.f32 	%f55, %f53, %f54, %f52;
	ld.shared.f32 	%f56, [%r230+4];
	ld.shared.f32 	%f57, [%r231+4];
	fma.rn.f32 	%f58, %f56, %f57, %f55;
	ld.shared.f32 	%f59, [%r230+8];
	ld.shared.f32 	%f60, [%r231+8];
	fma.rn.f32 	%f61, %f59, %f60, %f58;
	ld.shared.f32 	%f62, [%r230+12];
	ld.shared.f32 	%f63, [%r231+12];
	fma.rn.f32 	%f64, %f62, %f63, %f61;
	ld.shared.f32 	%f65, [%r230+16];
	ld.shared.f32 	%f66, [%r231+16];
	fma.rn.f32 	%f67, %f65, %f66, %f64;
	ld.shared.f32 	%f68, [%r230+20];
	ld.shared.f32 	%f69, [%r231+20];
	fma.rn.f32 	%f70, %f68, %f69, %f67;
	ld.shared.f32 	%f71, [%r230+24];
	ld.shared.f32 	%f72, [%r231+24];
	fma.rn.f32 	%f73, %f71, %f72, %f70;
	ld.shared.f32 	%f74, [%r230+28];
	ld.shared.f32 	%f75, [%r231+28];
	fma.rn.f32 	%f502, %f74, %f75, %f73;
	add.s32 	%r328, %r328, 64;
	setp.ne.s32 	%p19, %r328, 288;
	@%p19 bra 	$L__BB0_35;
	ld.param.u64 	%rd43, [_Z18lightningAttentionPfS_S_S_S_ii_param_4];
	and.b32  	%r232, %r327, 240;
	or.b32  	%r233, %r232, %r45;
	cvta.to.global.u64 	%rd30, %rd43;
	mul.wide.u32 	%rd31, %r233, 4;
	add.s64 	%rd32, %rd30, %rd31;
	ld.global.f32 	%f76, [%rd32];
	mul.f32 	%f77, %f502, %f76;
	shl.b32 	%r234, %r327, 4;
	and.b32  	%r235, %r234, -256;
	mov.u32 	%r236, _ZZ18lightningAttentionPfS_S_S_S_iiE7O_intra;
	add.s32 	%r237, %r236, %r235;
	shl.b32 	%r238, %r45, 8;
	mov.u32 	%r239, _ZZ18lightningAttentionPfS_S_S_S_iiE7V_block;
	add.s32 	%r240, %r239, %r238;
	ld.shared.f32 	%f78, [%r240];
	mul.f32 	%f79, %f77, %f78;
	atom.shared.add.f32 	%f80, [%r237], %f79;
	ld.shared.f32 	%f81, [%r240+4];
	mul.f32 	%f82, %f77, %f81;
	atom.shared.add.f32 	%f83, [%r237+4], %f82;
	ld.shared.f32 	%f84, [%r240+8];
	mul.f32 	%f85, %f77, %f84;
	atom.shared.add.f32 	%f86, [%r237+8], %f85;
	ld.shared.f32 	%f87, [%r240+12];
	mul.f32 	%f88, %f77, %f87;
	atom.shared.add.f32 	%f89, [%r237+12], %f88;
	ld.shared.f32 	%f90, [%r240+16];
	mul.f32 	%f91, %f77, %f90;
	atom.shared.add.f32 	%f92, [%r237+16], %f91;
	ld.shared.f32 	%f93, [%r240+20];
	mul.f32 	%f94, %f77, %f93;
	atom.shared.add.f32 	%f95, [%r237+20], %f94;
	ld.shared.f32 	%f96, [%r240+24];
	mul.f32 	%f97, %f77, %f96;
	atom.shared.add.f32 	%f98, [%r237+24], %f97;
	ld.shared.f32 	%f99, [%r240+28];
	mul.f32 	%f100, %f77, %f99;
	atom.shared.add.f32 	%f101, [%r237+28], %f100;
	ld.shared.f32 	%f102, [%r240+32];
	mul.f32 	%f103, %f77, %f102;
	atom.shared.add.f32 	%f104, [%r237+32], %f103;
	ld.shared.f32 	%f105, [%r240+36];
	mul.f32 	%f106, %f77, %f105;
	atom.shared.add.f32 	%f107, [%r237+36], %f106;
	ld.shared.f32 	%f108, [%r240+40];
	mul.f32 	%f109, %f77, %f108;
	atom.shared.add.f32 	%f110, [%r237+40], %f109;
	ld.shared.f32 	%f111, [%r240+44];
	mul.f32 	%f112, %f77, %f111;
	atom.shared.add.f32 	%f113, [%r237+44], %f112;
	ld.shared.f32 	%f114, [%r240+48];
	mul.f32 	%f115, %f77, %f114;
	atom.shared.add.f32 	%f116, [%r237+48], %f115;
	ld.shared.f32 	%f117, [%r240+52];
	mul.f32 	%f118, %f77, %f117;
	atom.shared.add.f32 	%f119, [%r237+52], %f118;
	ld.shared.f32 	%f120, [%r240+56];
	mul.f32 	%f121, %f77, %f120;
	atom.shared.add.f32 	%f122, [%r237+56], %f121;
	ld.shared.f32 	%f123, [%r240+60];
	mul.f32 	%f124, %f77, %f123;
	atom.shared.add.f32 	%f125, [%r237+60], %f124;
	ld.shared.f32 	%f126, [%r240+64];
	mul.f32 	%f127, %f77, %f126;
	atom.shared.add.f32 	%f128, [%r237+64], %f127;
	ld.shared.f32 	%f129, [%r240+68];
	mul.f32 	%f130, %f77, %f129;
	atom.shared.add.f32 	%f131, [%r237+68], %f130;
	ld.shared.f32 	%f132, [%r240+72];
	mul.f32 	%f133, %f77, %f132;
	atom.shared.add.f32 	%f134, [%r237+72], %f133;
	ld.shared.f32 	%f135, [%r240+76];
	mul.f32 	%f136, %f77, %f135;
	atom.shared.add.f32 	%f137, [%r237+76], %f136;
	ld.shared.f32 	%f138, [%r240+80];
	mul.f32 	%f139, %f77, %f138;
	atom.shared.add.f32 	%f140, [%r237+80], %f139;
	ld.shared.f32 	%f141, [%r240+84];
	mul.f32 	%f142, %f77, %f141;
	atom.shared.add.f32 	%f143, [%r237+84], %f142;
	ld.shared.f32 	%f144, [%r240+88];
	mul.f32 	%f145, %f77, %f144;
	atom.shared.add.f32 	%f146, [%r237+88], %f145;
	ld.shared.f32 	%f147, [%r240+92];
	mul.f32 	%f148, %f77, %f147;
	atom.shared.add.f32 	%f149, [%r237+92], %f148;
	ld.shared.f32 	%f150, [%r240+96];
	mul.f32 	%f151, %f77, %f150;
	atom.shared.add.f32 	%f152, [%r237+96], %f151;
	ld.shared.f32 	%f153, [%r240+100];
	mul.f32 	%f154, %f77, %f153;
	atom.shared.add.f32 	%f155, [%r237+100], %f154;
	ld.shared.f32 	%f156, [%r240+104];
	mul.f32 	%f157, %f77, %f156;
	atom.shared.add.f32 	%f158, [%r237+104], %f157;
	ld.shared.f32 	%f159, [%r240+108];
	mul.f32 	%f160, %f77, %f159;
	atom.shared.add.f32 	%f161, [%r237+108], %f160;
	ld.shared.f32 	%f162, [%r240+112];
	mul.f32 	%f163, %f77, %f162;
	atom.shared.add.f32 	%f164, [%r237+112], %f163;
	ld.shared.f32 	%f165, [%r240+116];
	mul.f32 	%f166, %f77, %f165;
	atom.shared.add.f32 	%f167, [%r237+116], %f166;
	ld.shared.f32 	%f168, [%r240+120];
	mul.f32 	%f169, %f77, %f168;
	atom.shared.add.f32 	%f170, [%r237+120], %f169;
	ld.shared.f32 	%f171, [%r240+124];
	mul.f32 	%f172, %f77, %f171;
	atom.shared.add.f32 	%f173, [%r237+124], %f172;
	ld.shared.f32 	%f174, [%r240+128];
	mul.f32 	%f175, %f77, %f174;
	atom.shared.add.f32 	%f176, [%r237+128], %f175;
	ld.shared.f32 	%f177, [%r240+132];
	mul.f32 	%f178, %f77, %f177;
	atom.shared.add.f32 	%f179, [%r237+132], %f178;
	ld.shared.f32 	%f180, [%r240+136];
	mul.f32 	%f181, %f77, %f180;
	atom.shared.add.f32 	%f182, [%r237+136], %f181;
	ld.shared.f32 	%f183, [%r240+140];
	mul.f32 	%f184, %f77, %f183;
	atom.shared.add.f32 	%f185, [%r237+140], %f184;
	ld.shared.f32 	%f186, [%r240+144];
	mul.f32 	%f187, %f77, %f186;
	atom.shared.add.f32 	%f188, [%r237+144], %f187;
	ld.shared.f32 	%f189, [%r240+148];
	mul.f32 	%f190, %f77, %f189;
	atom.shared.add.f32 	%f191, [%r237+148], %f190;
	ld.shared.f32 	%f192, [%r240+152];
	mul.f32 	%f193, %f77, %f192;
	atom.shared.add.f32 	%f194, [%r237+152], %f193;
	ld.shared.f32 	%f195, [%r240+156];
	mul.f32 	%f196, %f77, %f195;
	atom.shared.add.f32 	%f197, [%r237+156], %f196;
	ld.shared.f32 	%f198, [%r240+160];
	mul.f32 	%f199, %f77, %f198;
	atom.shared.add.f32 	%f200, [%r237+160], %f199;
	ld.shared.f32 	%f201, [%r240+164];
	mul.f32 	%f202, %f77, %f201;
	atom.shared.add.f32 	%f203, [%r237+164], %f202;
	ld.shared.f32 	%f204, [%r240+168];
	mul.f32 	%f205, %f77, %f204;
	atom.shared.add.f32 	%f206, [%r237+168], %f205;
	ld.shared.f32 	%f207, [%r240+172];
	mul.f32 	%f208, %f77, %f207;
	atom.shared.add.f32 	%f209, [%r237+172], %f208;
	ld.shared.f32 	%f210, [%r240+176];
	mul.f32 	%f211, %f77, %f210;
	atom.shared.add.f32 	%f212, [%r237+176], %f211;
	ld.shared.f32 	%f213, [%r240+180];
	mul.f32 	%f214, %f77, %f213;
	atom.shared.add.f32 	%f215, [%r237+180], %f214;
	ld.shared.f32 	%f216, [%r240+184];
	mul.f32 	%f217, %f77, %f216;
	atom.shared.add.f32 	%f218, [%r237+184], %f217;
	ld.shared.f32 	%f219, [%r240+188];
	mul.f32 	%f220, %f77, %f219;
	atom.shared.add.f32 	%f221, [%r237+188], %f220;
	ld.shared.f32 	%f222, [%r240+192];
	mul.f32 	%f223, %f77, %f222;
	atom.shared.add.f32 	%f224, [%r237+192], %f223;
	ld.shared.f32 	%f225, [%r240+196];
	mul.f32 	%f226, %f77, %f225;
	atom.shared.add.f32 	%f227, [%r237+196], %f226;
	ld.shared.f32 	%f228, [%r240+200];
	mul.f32 	%f229, %f77, %f228;
	atom.shared.add.f32 	%f230, [%r237+200], %f229;
	ld.shared.f32 	%f231, [%r240+204];
	mul.f32 	%f232, %f77, %f231;
	atom.shared.add.f32 	%f233, [%r237+204], %f232;
	ld.shared.f32 	%f234, [%r240+208];
	mul.f32 	%f235, %f77, %f234;
	atom.shared.add.f32 	%f236, [%r237+208], %f235;
	ld.shared.f32 	%f237, [%r240+212];
	mul.f32 	%f238, %f77, %f237;
	atom.shared.add.f32 	%f239, [%r237+212], %f238;
	ld.shared.f32 	%f240, [%r240+216];
	mul.f32 	%f241, %f77, %f240;
	atom.shared.add.f32 	%f242, [%r237+216], %f241;
	ld.shared.f32 	%f243, [%r240+220];
	mul.f32 	%f244, %f77, %f243;
	atom.shared.add.f32 	%f245, [%r237+220], %f244;
	ld.shared.f32 	%f246, [%r240+224];
	mul.f32 	%f247, %f77, %f246;
	atom.shared.add.f32 	%f248, [%r237+224], %f247;
	ld.shared.f32 	%f249, [%r240+228];
	mul.f32 	%f250, %f77, %f249;
	atom.shared.add.f32 	%f251, [%r237+228], %f250;
	ld.shared.f32 	%f252, [%r240+232];
	mul.f32 	%f253, %f77, %f252;
	atom.shared.add.f32 	%f254, [%r237+232], %f253;
	ld.shared.f32 	%f255, [%r240+236];
	mul.f32 	%f256, %f77, %f255;
	atom.shared.add.f32 	%f257, [%r237+236], %f256;
	ld.shared.f32 	%f258, [%r240+240];
	mul.f32 	%f259, %f77, %f258;
	atom.shared.add.f32 	%f260, [%r237+240], %f259;
	ld.shared.f32 	%f261, [%r240+244];
	mul.f32 	%f262, %f77, %f261;
	atom.shared.add.f32 	%f263, [%r237+244], %f262;
	ld.shared.f32 	%f264, [%r240+248];
	mul.f32 	%f265, %f77, %f264;
	atom.shared.add.f32 	%f266, [%r237+248], %f265;
	ld.shared.f32 	%f267, [%r240+252];
	mul.f32 	%f268, %f77, %f267;
	atom.shared.add.f32 	%f269, [%r237+252], %f268;
	add.s32 	%r327, %r327, %r4;
	setp.lt.u32 	%p20, %r327, 256;
	@%p20 bra 	$L__BB0_34;
$L__BB0_37:
	setp.eq.s32 	%p21, %r28, 2;
	bar.sync 	0;
	mov.u32 	%r331, %r351;
	@%p21 bra 	$L__BB0_40;
	mov.b32 	%r330, 0;
	mov.u32 	%r244, _ZZ18lightningAttentionPfS_S_S_S_iiE2KV;
	mov.u32 	%r246, _ZZ18lightningAttentionPfS_S_S_S_iiE7K_block;
	mov.u32 	%r248, _ZZ18lightningAttentionPfS_S_S_S_iiE7V_block;
	mov.u32 	%r331, %r351;
$L__BB0_39:
	.pragma "nounroll";
	shl.b32 	%r242, %r331, 2;
	and.b32  	%r243, %r242, 16380;
	add.s32 	%r245, %r244, %r243;
	add.s32 	%r247, %r246, %r243;
	ld.shared.f32 	%f270, [%r247];
	add.s32 	%r249, %r248, %r243;
	ld.shared.f32 	%f271, [%r249];
	mul.f32 	%f272, %f270, %f271;
	atom.shared.add.f32 	%f273, [%r245], %f272;
	add.s32 	%r331, %r331, %r4;
	add.s32 	%r330, %r330, 1;
	xor.b32  	%r250, %r28, %r330;
	setp.ne.s32 	%p22, %r250, 2;
	@%p22 bra 	$L__BB0_39;
$L__BB0_40:
	shl.b32 	%r56, %r4, 1;
	add.s32 	%r334, %r331, %r56;
	mul.lo.s32 	%r58, %r4, 3;
	add.s32 	%r333, %r331, %r58;
	add.s32 	%r332, %r4, %r331;
$L__BB0_41:
	shl.b32 	%r251, %r331, 2;
	and.b32  	%r252, %r251, 16380;
	mov.u32 	%r253, _ZZ18lightningAttentionPfS_S_S_S_iiE2KV;
	add.s32 	%r254, %r253, %r252;
	mov.u32 	%r255, _ZZ18lightningAttentionPfS_S_S_S_iiE7K_block;
	add.s32 	%r256, %r255, %r252;
	ld.shared.f32 	%f274, [%r256];
	mov.u32 	%r257, _ZZ18lightningAttentionPfS_S_S_S_iiE7V_block;
	add.s32 	%r258, %r257, %r252;
	ld.shared.f32 	%f275, [%r258];
	mul.f32 	%f276, %f274, %f275;
	atom.shared.add.f32 	%f277, [%r254], %f276;
	add.s32 	%r259, %r331, %r4;
	shl.b32 	%r260, %r332, 2;
	and.b32  	%r261, %r260, 16380;
	add.s32 	%r262, %r253, %r261;
	add.s32 	%r263, %r255, %r261;
	ld.shared.f32 	%f278, [%r263];
	add.s32 	%r264, %r257, %r261;
	ld.shared.f32 	%f279, [%r264];
	mul.f32 	%f280, %f278, %f279;
	atom.shared.add.f32 	%f281, [%r262], %f280;
	add.s32 	%r265, %r259, %r4;
	shl.b32 	%r266, %r334, 2;
	and.b32  	%r267, %r266, 16380;
	add.s32 	%r268, %r253, %r267;
	add.s32 	%r269, %r255, %r267;
	ld.shared.f32 	%f282, [%r269];
	add.s32 	%r270, %r257, %r267;
	ld.shared.f32 	%f283, [%r270];
	mul.f32 	%f284, %f282, %f283;
	atom.shared.add.f32 	%f285, [%r268], %f284;
	add.s32 	%r271, %r265, %r4;
	shl.b32 	%r272, %r333, 2;
	and.b32  	%r273, %r272, 16380;
	add.s32 	%r274, %r253, %r273;
	add.s32 	%r275, %r255, %r273;
	ld.shared.f32 	%f286, [%r275];
	add.s32 	%r276, %r257, %r273;
	ld.shared.f32 	%f287, [%r276];
	mul.f32 	%f288, %f286, %f287;
	atom.shared.add.f32 	%f289, [%r274], %f288;
	add.s32 	%r331, %r271, %r4;
	add.s32 	%r334, %r334, %r35;
	add.s32 	%r333, %r333, %r35;
	add.s32 	%r332, %r332, %r35;
	setp.lt.u32 	%p23, %r331, 4096;
	@%p23 bra 	$L__BB0_41;
	setp.eq.s32 	%p24, %r8, 3;
	bar.sync 	0;
	mov.u32 	%r340, %r351;
	@%p24 bra 	$L__BB0_45;
	shl.b32 	%r277, %r351, 2;
	mov.u32 	%r278, _ZZ18lightningAttentionPfS_S_S_S_iiE7O_inter;
	add.s32 	%r337, %r278, %r277;
	neg.s32 	%r336, %r7;
	mad.lo.s32 	%r340, %r4, %r7, %r351;
$L__BB0_44:
	.pragma "nounroll";
	mov.b32 	%r279, 0;
	st.shared.u32 	[%r337], %r279;
	add.s32 	%r337, %r337, %r35;
	add.s32 	%r336, %r336, 1;
	setp.ne.s32 	%p25, %r336, 0;
	@%p25 bra 	$L__BB0_44;
$L__BB0_45:
	setp.lt.u32 	%p26, %r6, 3;
	@%p26 bra 	$L__BB0_48;
	shl.b32 	%r280, %r340, 2;
	mov.u32 	%r281, _ZZ18lightningAttentionPfS_S_S_S_iiE7O_inter;
	add.s32 	%r339, %r281, %r280;
	shl.b32 	%r78, %r4, 4;
	shl.b32 	%r79, %r4, 3;
	mul.lo.s32 	%r80, %r4, 12;
$L__BB0_47:
	mov.b32 	%r282, 0;
	st.shared.u32 	[%r339], %r282;
	add.s32 	%r283, %r339, %r35;
	st.shared.u32 	[%r283], %r282;
	add.s32 	%r284, %r339, %r79;
	st.shared.u32 	[%r284], %r282;
	add.s32 	%r285, %r339, %r80;
	st.shared.u32 	[%r285], %r282;
	add.s32 	%r340, %r340, %r35;
	add.s32 	%r339, %r339, %r78;
	setp.lt.u32 	%p27, %r340, 1024;
	@%p27 bra 	$L__BB0_47;
$L__BB0_48:
	bar.sync 	0;
	mov.u32 	%r288, _ZZ18lightningAttentionPfS_S_S_S_iiE7Q_block;
	mov.u32 	%r294, _ZZ18lightningAttentionPfS_S_S_S_iiE7O_inter;
	mov.u32 	%r341, %r351;
$L__BB0_49:
	shl.b32 	%r286, %r341, 2;
	and.b32  	%r287, %r286, 3840;
	add.s32 	%r289, %r288, %r287;
	ld.shared.f32 	%f290, [%r289];
	and.b32  	%r290, %r286, 252;
	add.s32 	%r292, %r253, %r290;
	ld.shared.f32 	%f291, [%r292];
	fma.rn.f32 	%f292, %f290, %f291, 0f00000000;
	ld.shared.f32 	%f293, [%r289+4];
	ld.shared.f32 	%f294, [%r292+256];
	fma.rn.f32 	%f295, %f293, %f294, %f292;
	ld.shared.f32 	%f296, [%r289+8];
	ld.shared.f32 	%f297, [%r292+512];
	fma.rn.f32 	%f298, %f296, %f297, %f295;
	ld.shared.f32 	%f299, [%r289+12];
	ld.shared.f32 	%f300, [%r292+768];
	fma.rn.f32 	%f301, %f299, %f300, %f298;
	ld.shared.f32 	%f302, [%r289+16];
	ld.shared.f32 	%f303, [%r292+1024];
	fma.rn.f32 	%f304, %f302, %f303, %f301;
	ld.shared.f32 	%f305, [%r289+20];
	ld.shared.f32 	%f306, [%r292+1280];
	fma.rn.f32 	%f307, %f305, %f306, %f304;
	ld.shared.f32 	%f308, [%r289+24];
	ld.shared.f32 	%f309, [%r292+1536];
	fma.rn.f32 	%f310, %f308, %f309, %f307;
	ld.shared.f32 	%f311, [%r289+28];
	ld.shared.f32 	%f312, [%r292+1792];
	fma.rn.f32 	%f313, %f311, %f312, %f310;
	ld.shared.f32 	%f314, [%r289+32];
	ld.shared.f32 	%f315, [%r292+2048];
	fma.rn.f32 	%f316, %f314, %f315, %f313;
	ld.shared.f32 	%f317, [%r289+36];
	ld.shared.f32 	%f318, [%r292+2304];
	fma.rn.f32 	%f319, %f317, %f318, %f316;
	ld.shared.f32 	%f320, [%r289+40];
	ld.shared.f32 	%f321, [%r292+2560];
	fma.rn.f32 	%f322, %f320, %f321, %f319;
	ld.shared.f32 	%f323, [%r289+44];
	ld.shared.f32 	%f324, [%r292+2816];
	fma.rn.f32 	%f325, %f323, %f324, %f322;
	ld.shared.f32 	%f326, [%r289+48];
	ld.shared.f32 	%f327, [%r292+3072];
	fma.rn.f32 	%f328, %f326, %f327, %f325;
	ld.shared.f32 	%f329, [%r289+52];
	ld.shared.f32 	%f330, [%r292+3328];
	fma.rn.f32 	%f331, %f329, %f330, %f328;
	ld.shared.f32 	%f332, [%r289+56];
	ld.shared.f32 	%f333, [%r292+3584];
	fma.rn.f32 	%f334, %f332, %f333, %f331;
	ld.shared.f32 	%f335, [%r289+60];
	ld.shared.f32 	%f336, [%r292+3840];
	fma.rn.f32 	%f337, %f335, %f336, %f334;
	ld.shared.f32 	%f338, [%r289+64];
	ld.shared.f32 	%f339, [%r292+4096];
	fma.rn.f32 	%f340, %f338, %f339, %f337;
	ld.shared.f32 	%f341, [%r289+68];
	ld.shared.f32 	%f342, [%r292+4352];
	fma.rn.f32 	%f343, %f341, %f342, %f340;
	ld.shared.f32 	%f344, [%r289+72];
	ld.shared.f32 	%f345, [%r292+4608];
	fma.rn.f32 	%f346, %f344, %f345, %f343;
	ld.shared.f32 	%f347, [%r289+76];
	ld.shared.f32 	%f348, [%r292+4864];
	fma.rn.f32 	%f349, %f347, %f348, %f346;
	ld.shared.f32 	%f350, [%r289+80];
	ld.shared.f32 	%f351, [%r292+5120];
	fma.rn.f32 	%f352, %f350, %f351, %f349;
	ld.shared.f32 	%f353, [%r289+84];
	ld.shared.f32 	%f354, [%r292+5376];
	fma.rn.f32 	%f355, %f353, %f354, %f352;
	ld.shared.f32 	%f356, [%r289+88];
	ld.shared.f32 	%f357, [%r292+5632];
	fma.rn.f32 	%f358, %f356, %f357, %f355;
	ld.shared.f32 	%f359, [%r289+92];
	ld.shared.f32 	%f360, [%r292+5888];
	fma.rn.f32 	%f361, %f359, %f360, %f358;
	ld.shared.f32 	%f362, [%r289+96];
	ld.shared.f32 	%f363, [%r292+6144];
	fma.rn.f32 	%f364, %f362, %f363, %f361;
	ld.shared.f32 	%f365, [%r289+100];
	ld.shared.f32 	%f366, [%r292+6400];
	fma.rn.f32 	%f367, %f365, %f366, %f364;
	ld.shared.f32 	%f368, [%r289+104];
	ld.shared.f32 	%f369, [%r292+6656];
	fma.rn.f32 	%f370, %f368, %f369, %f367;
	ld.shared.f32 	%f371, [%r289+108];
	ld.shared.f32 	%f372, [%r292+6912];
	fma.rn.f32 	%f373, %f371, %f372, %f370;
	ld.shared.f32 	%f374, [%r289+112];
	ld.shared.f32 	%f375, [%r292+7168];
	fma.rn.f32 	%f376, %f374, %f375, %f373;
	ld.shared.f32 	%f377, [%r289+116];
	ld.shared.f32 	%f378, [%r292+7424];
	fma.rn.f32 	%f379, %f377, %f378, %f376;
	ld.shared.f32 	%f380, [%r289+120];
	ld.shared.f32 	%f381, [%r292+7680];
	fma.rn.f32 	%f382, %f380, %f381, %f379;
	ld.shared.f32 	%f383, [%r289+124];
	ld.shared.f32 	%f384, [%r292+7936];
	fma.rn.f32 	%f385, %f383, %f384, %f382;
	ld.shared.f32 	%f386, [%r289+128];
	ld.shared.f32 	%f387, [%r292+8192];
	fma.rn.f32 	%f388, %f386, %f387, %f385;
	ld.shared.f32 	%f389, [%r289+132];
	ld.shared.f32 	%f390, [%r292+8448];
	fma.rn.f32 	%f391, %f389, %f390, %f388;
	ld.shared.f32 	%f392, [%r289+136];
	ld.shared.f32 	%f393, [%r292+8704];
	fma.rn.f32 	%f394, %f392, %f393, %f391;
	ld.shared.f32 	%f395, [%r289+140];
	ld.shared.f32 	%f396, [%r292+8960];
	fma.rn.f32 	%f397, %f395, %f396, %f394;
	ld.shared.f32 	%f398, [%r289+144];
	ld.shared.f32 	%f399, [%r292+9216];
	fma.rn.f32 	%f400, %f398, %f399, %f397;
	ld.shared.f32 	%f401, [%r289+148];
	ld.shared.f32 	%f402, [%r292+9472];
	fma.rn.f32 	%f403, %f401, %f402, %f400;
	ld.shared.f32 	%f404, [%r289+152];
	ld.shared.f32 	%f405, [%r292+9728];
	fma.rn.f32 	%f406, %f404, %f405, %f403;
	ld.shared.f32 	%f407, [%r289+156];
	ld.shared.f32 	%f408, [%r292+9984];
	fma.rn.f32 	%f409, %f407, %f408, %f406;
	ld.shared.f32 	%f410, [%r289+160];
	ld.shared.f32 	%f411, [%r292+10240];
	fma.rn.f32 	%f412, %f410, %f411, %f409;
	ld.shared.f32 	%f413, [%r289+164];
	ld.shared.f32 	%f414, [%r292+10496];
	fma.rn.f32 	%f415, %f413, %f414, %f412;
	ld.shared.f32 	%f416, [%r289+168];
	ld.shared.f32 	%f417, [%r292+10752];
	fma.rn.f32 	%f418, %f416, %f417, %f415;
	ld.shared.f32 	%f419, [%r289+172];
	ld.shared.f32 	%f420, [%r292+11008];
	fma.rn.f32 	%f421, %f419, %f420, %f418;
	ld.shared.f32 	%f422, [%r289+176];
	ld.shared.f32 	%f423, [%r292+11264];
	fma.rn.f32 	%f424, %f422, %f423, %f421;
	ld.shared.f32 	%f425, [%r289+180];
	ld.shared.f32 	%f426, [%r292+11520];
	fma.rn.f32 	%f427, %f425, %f426, %f424;
	ld.shared.f32 	%f428, [%r289+184];
	ld.shared.f32 	%f429, [%r292+11776];
	fma.rn.f32 	%f430, %f428, %f429, %f427;
	ld.shared.f32 	%f431, [%r289+188];
	ld.shared.f32 	%f432, [%r292+12032];
	fma.rn.f32 	%f433, %f431, %f432, %f430;
	ld.shared.f32 	%f434, [%r289+192];
	ld.shared.f32 	%f435, [%r292+12288];
	fma.rn.f32 	%f436, %f434, %f435, %f433;
	ld.shared.f32 	%f437, [%r289+196];
	ld.shared.f32 	%f438, [%r292+12544];
	fma.rn.f32 	%f439, %f437, %f438, %f436;
	ld.shared.f32 	%f440, [%r289+200];
	ld.shared.f32 	%f441, [%r292+12800];
	fma.rn.f32 	%f442, %f440, %f441, %f439;
	ld.shared.f32 	%f443, [%r289+204];
	ld.shared.f32 	%f444, [%r292+13056];
	fma.rn.f32 	%f445, %f443, %f444, %f442;
	ld.shared.f32 	%f446, [%r289+208];
	ld.shared.f32 	%f447, [%r292+13312];
	fma.rn.f32 	%f448, %f446, %f447, %f445;
	ld.shared.f32 	%f449, [%r289+212];
	ld.shared.f32 	%f450, [%r292+13568];
	fma.rn.f32 	%f451, %f449, %f450, %f448;
	ld.shared.f32 	%f452, [%r289+216];
	ld.shared.f32 	%f453, [%r292+13824];
	fma.rn.f32 	%f454, %f452, %f453, %f451;
	ld.shared.f32 	%f455, [%r289+220];
	ld.shared.f32 	%f456, [%r292+14080];
	fma.rn.f32 	%f457, %f455, %f456, %f454;
	ld.shared.f32 	%f458, [%r289+224];
	ld.shared.f32 	%f459, [%r292+14336];
	fma.rn.f32 	%f460, %f458, %f459, %f457;
	ld.shared.f32 	%f461, [%r289+228];
	ld.shared.f32 	%f462, [%r292+14592];
	fma.rn.f32 	%f463, %f461, %f462, %f460;
	ld.shared.f32 	%f464, [%r289+232];
	ld.shared.f32 	%f465, [%r292+14848];
	fma.rn.f32 	%f466, %f464, %f465, %f463;
	ld.shared.f32 	%f467, [%r289+236];
	ld.shared.f32 	%f468, [%r292+15104];
	fma.rn.f32 	%f469, %f467, %f468, %f466;
	ld.shared.f32 	%f470, [%r289+240];
	ld.shared.f32 	%f471, [%r292+15360];
	fma.rn.f32 	%f472, %f470, %f471, %f469;
	ld.shared.f32 	%f473, [%r289+244];
	ld.shared.f32 	%f474, [%r292+15616];
	fma.rn.f32 	%f475, %f473, %f474, %f472;
	ld.shared.f32 	%f476, [%r289+248];
	ld.shared.f32 	%f477, [%r292+15872];
	fma.rn.f32 	%f478, %f476, %f477, %f475;
	ld.shared.f32 	%f479, [%r289+252];
	ld.shared.f32 	%f480, [%r292+16128];
	fma.rn.f32 	%f481, %f479, %f480, %f478;
	and.b32  	%r293, %r286, 4092;
	add.s32 	%r295, %r294, %r293;
	st.shared.f32 	[%r295], %f481;
	add.s32 	%r341, %r341, %r4;
	setp.lt.u32 	%p28, %r341, 1024;
	@%p28 bra 	$L__BB0_49;
	setp.eq.s32 	%p29, %r8, 3;
	bar.sync 	0;
	@%p29 bra 	$L__BB0_55;
	shl.b32 	%r344, %r351, 2;
	add.s32 	%r343, %r351, %r2;
	neg.s32 	%r342, %r7;
	mad.lo.s32 	%r351, %r4, %r7, %r351;
$L__BB0_52:
	.pragma "nounroll";
	setp.ge.s32 	%p30, %r343, %r3;
	@%p30 bra 	$L__BB0_54;
	mov.u32 	%r296, _ZZ18lightningAttentionPfS_S_S_S_iiE7O_intra;
	add.s32 	%r297, %r296, %r344;
	ld.shared.f32 	%f482, [%r297];
	add.s32 	%r299, %r294, %r344;
	ld.shared.f32 	%f483, [%r299];
	add.f32 	%f484, %f482, %f483;
	mul.wide.s32 	%rd33, %r343, 4;
	add.s64 	%rd34, %rd4, %rd33;
	st.global.f32 	[%rd34], %f484;
$L__BB0_54:
	add.s32 	%r344, %r344, %r35;
	add.s32 	%r343, %r343, %r4;
	add.s32 	%r342, %r342, 1;
	setp.ne.s32 	%p31, %r342, 0;
	@%p31 bra 	$L__BB0_52;
$L__BB0_55:
	setp.lt.u32 	%p32, %r6, 3;
	@%p32 bra 	$L__BB0_66;
	shl.b32 	%r300, %r4, 3;
	mov.u32 	%r301, _ZZ18lightningAttentionPfS_S_S_S_iiE7O_intra;
	add.s32 	%r98, %r301, %r300;
	shl.b32 	%r350, %r351, 2;
	shl.b32 	%r100, %r4, 4;
	add.s32 	%r101, %r294, %r300;
	mul.lo.s32 	%r303, %r4, 12;
	add.s32 	%r102, %r301, %r303;
	add.s32 	%r103, %r294, %r303;
	add.s32 	%r104, %r294, %r35;
	add.s32 	%r105, %r301, %r35;
	add.s32 	%r346, %r351, %r2;
	add.s32 	%r349, %r346, %r4;
	add.s32 	%r348, %r346, %r56;
	add.s32 	%r347, %r346, %r58;
$L__BB0_57:
	setp.ge.s32 	%p33, %r346, %r3;
	@%p33 bra 	$L__BB0_59;
	add.s32 	%r305, %r301, %r350;
	ld.shared.f32 	%f485, [%r305];
	add.s32 	%r307, %r294, %r350;
	ld.shared.f32 	%f486, [%r307];
	add.f32 	%f487, %f485, %f486;
	mul.wide.s32 	%rd35, %r346, 4;
	add.s64 	%rd36, %rd4, %rd35;
	st.global.f32 	[%rd36], %f487;
$L__BB0_59:
	setp.ge.s32 	%p34, %r349, %r3;
	@%p34 bra 	$L__BB0_61;
	add.s32 	%r308, %r105, %r350;
	ld.shared.f32 	%f488, [%r308];
	add.s32 	%r309, %r104, %r350;
	ld.shared.f32 	%f489, [%r309];
	add.f32 	%f490, %f488, %f489;
	mul.wide.s32 	%rd37, %r349, 4;
	add.s64 	%rd38, %rd4, %rd37;
	st.global.f32 	[%rd38], %f490;
$L__BB0_61:
	add.s32 	%r116, %r351, %r4;
	setp.ge.s32 	%p35, %r348, %r3;
	@%p35 bra 	$L__BB0_63;
	add.s32 	%r310, %r98, %r350;
	ld.shared.f32 	%f491, [%r310];
	add.s32 	%r311, %r101, %r350;
	ld.shared.f32 	%f492, [%r311];
	add.f32 	%f493, %f491, %f492;
	mul.wide.s32 	%rd39, %r348, 4;
	add.s64 	%rd40, %rd4, %rd39;
	st.global.f32 	[%rd40], %f493;
$L__BB0_63:
	add.s32 	%r117, %r116, %r4;
	setp.ge.s32 	%p36, %r347, %r3;
	@%p36 bra 	$L__BB0_65;
	add.s32 	%r312, %r102, %r350;
	ld.shared.f32 	%f494, [%r312];
	add.s32 	%r313, %r103, %r350;
	ld.shared.f32 	%f495, [%r313];
	add.f32 	%f496, %f494, %f495;
	mul.wide.s32 	%rd41, %r347, 4;
	add.s64 	%rd42, %rd4, %rd41;
	st.global.f32 	[%rd42], %f496;
$L__BB0_65:
	add.s32 	%r314, %r117, %r4;
	add.s32 	%r351, %r314, %r4;
	add.s32 	%r350, %r350, %r100;
	add.s32 	%r349, %r349, %r35;
	add.s32 	%r348, %r348, %r35;
	add.s32 	%r347, %r347, %r35;
	add.s32 	%r346, %r346, %r35;
	setp.lt.u32 	%p37, %r351, 1024;
	@%p37 bra 	$L__BB0_57;
$L__BB0_66:
	ret;

}


// ===== COMPILED SASS (sm_100) =====

	.target	sm_100

	.elftype	@"ET_EXEC"


//--------------------- .note.nv.tkinfo           --------------------------
	.section	.note.nv.tkinfo,"",@"SHT_NOTE"
	.sectionflags	@"SHF_NOTE_NV_TKINFO"
	.tkinfo
        /*0018*/ 	.word	0x00000002
        /*0030*/ 	.string	""
        /*0030*/ 	.string	"ptxas"
        /*0030*/ 	.string	"Cuda compilation tools, release 13.0, V13.0.88"
        /*0030*/ 	.string	"Build cuda_13.0.r13.0/compiler.36424714_0"
        /*0030*/ 	.string	"-arch sm_100 -m 64 "



//--------------------- .note.nv.cuinfo           --------------------------
	.section	.note.nv.cuinfo,"",@"SHT_NOTE"
	.sectionflags	@"SHF_NOTE_NV_CUINFO"
        /*0018*/ 	.short	0x0002
        /*001a*/ 	.short	0x0064
        /*001c*/ 	.short	0x0082
	.zero		2


//--------------------- .nv.info                  --------------------------
	.section	.nv.info,"",@"SHT_CUDA_INFO"
	.align	4


	//----- nvinfo : EIATTR_REGCOUNT
	.align		4
        /*0000*/ 	.byte	0x04, 0x2f
        /*0002*/ 	.short	(.L_1 - .L_0)
	.align		4
.L_0:
        /*0004*/ 	.word	index@(_Z18lightningAttentionPfS_S_S_S_ii)
        /*0008*/ 	.word	0x00000026


	//----- nvinfo : EIATTR_FRAME_SIZE
	.align		4
.L_1:
        /*000c*/ 	.byte	0x04, 0x11
        /*000e*/ 	.short	(.L_3 - .L_2)
	.align		4
.L_2:
        /*0010*/ 	.word	index@(_Z18lightningAttentionPfS_S_S_S_ii)
        /*0014*/ 	.word	0x00000000


	//----- nvinfo : EIATTR_MIN_STACK_SIZE
	.align		4
.L_3:
        /*0018*/ 	.byte	0x04, 0x12
        /*001a*/ 	.short	(.L_5 - .L_4)
	.align		4
.L_4:
        /*001c*/ 	.word	index@(_Z18lightningAttentionPfS_S_S_S_ii)
        /*0020*/ 	.word	0x00000000
.L_5:


//--------------------- .nv.compat                --------------------------
	.section	.nv.compat,"",@"SHT_CUDA_COMPAT_INFO"
	.align	4
        /*0000*/ 	.byte	0x02, 0x09, 0x00, 0x00, 0x02, 0x02, 0x01, 0x00, 0x02, 0x05, 0x05, 0x00, 0x03, 0x07, 0x01, 0x01
        /*0010*/ 	.byte	0x02, 0x03, 0x00, 0x00, 0x02, 0x06, 0x01, 0x00, 0x04, 0x0b, 0x08, 0x00, 0x09, 0x00, 0x00, 0x00
        /*0020*/ 	.byte	0x00, 0x00, 0x00, 0x00


//--------------------- .nv.info._Z18lightningAttentionPfS_S_S_S_ii --------------------------
	.section	.nv.info._Z18lightningAttentionPfS_S_S_S_ii,"",@"SHT_CUDA_INFO"
	.sectionflags	@""
	.align	4


	//----- nvinfo : EIATTR_CUDA_API_VERSION
	.align		4
        /*0000*/ 	.byte	0x04, 0x37
        /*0002*/ 	.short	(.L_7 - .L_6)
.L_6:
        /*0004*/ 	.word	0x00000082


	//----- nvinfo : EIATTR_KPARAM_INFO
	.align		4
.L_7:
        /*0008*/ 	.byte	0x04, 0x17
        /*000a*/ 	.short	(.L_9 - .L_8)
.L_8:
        /*000c*/ 	.word	0x00000000
        /*0010*/ 	.short	0x0006
        /*0012*/ 	.short	0x002c
        /*0014*/ 	.byte	0x00, 0xf0, 0x11, 0x00


	//----- nvinfo : EIATTR_KPARAM_INFO
	.align		4
.L_9:
        /*0018*/ 	.byte	0x04, 0x17
        /*001a*/ 	.short	(.L_11 - .L_10)
.L_10:
        /*001c*/ 	.word	0x00000000
        /*0020*/ 	.short	0x0005
        /*0022*/ 	.short	0x0028
        /*0024*/ 	.byte	0x00, 0xf0, 0x11, 0x00


	//----- nvinfo : EIATTR_KPARAM_INFO
	.align		4
.L_11:
        /*0028*/ 	.byte	0x04, 0x17
        /*002a*/ 	.short	(.L_13 - .L_12)
.L_12:
        /*002c*/ 	.word	0x00000000
        /*0030*/ 	.short	0x0004
        /*0032*/ 	.short	0x0020
        /*0034*/ 	.byte	0x00, 0xf5, 0x21, 0x00


	//----- nvinfo : EIATTR_KPARAM_INFO
	.align		4
.L_13:
        /*0038*/ 	.byte	0x04, 0x17
        /*003a*/ 	.short	(.L_15 - .L_14)
.L_14:
        /*003c*/ 	.word	0x00000000
        /*0040*/ 	.short	0x0003
        /*0042*/ 	.short	0x0018
        /*0044*/ 	.byte	0x00, 0xf5, 0x21, 0x00


	//----- nvinfo : EIATTR_KPARAM_INFO
	.align		4
.L_15:
        /*0048*/ 	.byte	0x04, 0x17
        /*004a*/ 	.short	(.L_17 - .L_16)
.L_16:
        /*004c*/ 	.word	0x00000000
        /*0050*/ 	.short	0x0002
        /*0052*/ 	.short	0x0010
        /*0054*/ 	.byte	0x00, 0xf5, 0x21, 0x00


	//----- nvinfo : EIATTR_KPARAM_INFO
	.align		4
.L_17:
        /*0058*/ 	.byte	0x04, 0x17
        /*005a*/ 	.short	(.L_19 - .L_18)
.L_18:
        /*005c*/ 	.word	0x00000000
        /*0060*/ 	.short	0x0001
        /*0062*/ 	.short	0x0008
        /*0064*/ 	.byte	0x00, 0xf5, 0x21, 0x00


	//----- nvinfo : EIATTR_KPARAM_INFO
	.align		4
.L_19:
        /*0068*/ 	.byte	0x04, 0x17
        /*006a*/ 	.short	(.L_21 - .L_20)
.L_20:
        /*006c*/ 	.word	0x00000000
        /*0070*/ 	.short	0x0000
        /*0072*/ 	.short	0x0000
        /*0074*/ 	.byte	0x00, 0xf5, 0x21, 0x00


	//----- nvinfo : EIATTR_SPARSE_MMA_MASK
	.align		4
.L_21:
        /*0078*/ 	.byte	0x03, 0x50
        /*007a*/ 	.short	0x0000


	//----- nvinfo : EIATTR_MAXREG_COUNT
	.align		4
        /*007c*/ 	.byte	0x03, 0x1b
        /*007e*/ 	.short	0x00ff


	//----- nvinfo : EIATTR_NUM_BARRIERS
	.align		4
        /*0080*/ 	.byte	0x02, 0x4c
        /*0082*/ 	.byte	0x01
	.zero		1


	//----- nvinfo : EIATTR_MERCURY_ISA_VERSION
	.align		4
        /*0084*/ 	.byte	0x03, 0x5f
        /*0086*/ 	.short	0x0101


	//----- nvinfo : EIATTR_VRC_CTA_INIT_COUNT
	.align		4
        /*0088*/ 	.byte	0x02, 0x4a
	.zero		1
	.zero		1


	//----- nvinfo : EIATTR_EXIT_INSTR_OFFSETS
	.align		4
        /*008c*/ 	.byte	0x04, 0x1c
        /*008e*/ 	.short	(.L_23 - .L_22)


	//   ....[0]....
.L_22:
        /*0090*/ 	.word	0x00004d30


	//   ....[1]....
        /*0094*/ 	.word	0x00005080


	//----- nvinfo : EIATTR_CRS_STACK_SIZE
	.align		4
.L_23:
        /*0098*/ 	.byte	0x04, 0x1e
        /*009a*/ 	.short	(.L_25 - .L_24)
.L_24:
        /*009c*/ 	.word	0x00000000


	//----- nvinfo : EIATTR_CBANK_PARAM_SIZE
	.align		4
.L_25:
        /*00a0*/ 	.byte	0x03, 0x19
        /*00a2*/ 	.short	0x0030


	//----- nvinfo : EIATTR_PARAM_CBANK
	.align		4
        /*00a4*/ 	.byte	0x04, 0x0a
        /*00a6*/ 	.short	(.L_27 - .L_26)
	.align		4
.L_26:
        /*00a8*/ 	.word	index@(.nv.constant0._Z18lightningAttentionPfS_S_S_S_ii)
        /*00ac*/ 	.short	0x0380
        /*00ae*/ 	.short	0x0030


	//----- nvinfo : EIATTR_SW_WAR
	.align		4
.L_27:
        /*00b0*/ 	.byte	0x04, 0x36
        /*00b2*/ 	.short	(.L_29 - .L_28)
.L_28:
        /*00b4*/ 	.word	0x00000008
.L_29:


//--------------------- .nv.callgraph             --------------------------
	.section	.nv.callgraph,"",@"SHT_CUDA_CALLGRAPH"
	.align	4
	.sectionentsize	8
	.align		4
        /*0000*/ 	.word	0x00000000
	.align		4
        /*0004*/ 	.word	0xffffffff
	.align		4
        /*0008*/ 	.word	0x00000000
	.align		4
        /*000c*/ 	.word	0xfffffffe
	.align		4
        /*0010*/ 	.word	0x00000000
	.align		4
        /*0014*/ 	.word	0xfffffffd
	.align		4
        /*0018*/ 	.word	0x00000000
	.align		4
        /*001c*/ 	.word	0xfffffffc


//--------------------- .text._Z18lightningAttentionPfS_S_S_S_ii --------------------------
	.section	.text._Z18lightningAttentionPfS_S_S_S_ii,"ax",@progbits
	.align	128
        .global         _Z18lightningAttentionPfS_S_S_S_ii
        .type           _Z18lightningAttentionPfS_S_S_S_ii,@function
        .size           _Z18lightningAttentionPfS_S_S_S_ii,(.L_x_178 - _Z18lightningAttentionPfS_S_S_S_ii)
        .other          _Z18lightningAttentionPfS_S_S_S_ii,@"STO_CUDA_ENTRY STV_DEFAULT"
_Z18lightningAttentionPfS_S_S_S_ii:
.text._Z18lightningAttentionPfS_S_S_S_ii:
[----:B------:R-:W-:Y:S01]  /*0000*/  LDC R1, c[0x0][0x37c] ;  /* 0x0000df00ff017b82 */ /* 0x000fe20000000800 */
[----:B------:R-:W0:Y:S01]  /*0010*/  LDCU UR14, c[0x0][0x360] ;  /* 0x00006c00ff0e77ac */ /* 0x000e220008000800 */
[----:B------:R-:W1:Y:S06]  /*0020*/  S2R R17, SR_TID.X ;  /* 0x0000000000117919 */ /* 0x000e6c0000002100 */
[----:B------:R-:W2:Y:S01]  /*0030*/  LDC.64 R20, c[0x0][0x3a8] ;  /* 0x0000ea00ff147b82 */ /* 0x000ea20000000a00 */
[----:B------:R-:W-:Y:S01]  /*0040*/  BSSY.RECONVERGENT B0, `(.L_x_0) ;  /* 0x000005c000007945 */ /* 0x000fe20003800200 */
[----:B------:R-:W3:Y:S06]  /*0050*/  LDCU.64 UR10, c[0x0][0x358] ;  /* 0x00006b00ff0a77ac */ /* 0x000eec0008000a00 */
[----:B------:R-:W4:Y:S01]  /*0060*/  S2UR UR4, SR_CTAID.X ;  /* 0x00000000000479c3 */ /* 0x000f220000002500 */
[----:B0-----:R-:W0:Y:S01]  /*0070*/  I2F.U32.RP R6, UR14 ;  /* 0x0000000e00067d06 */ /* 0x001e220008209000 */
[----:B------:R-:W-:-:S02]  /*0080*/  ISETP.NE.U32.AND P2, PT, RZ, UR14, PT ;  /* 0x0000000eff007c0c */ /* 0x000fc4000bf45070 */
[----:B------:R-:W-:-:S05]  /*0090*/  ISETP.NE.U32.AND P5, PT, RZ, UR14, PT ;  /* 0x0000000eff007c0c */ /* 0x000fca000bfa5070 */
[----:B------:R-:W5:Y:S01]  /*00a0*/  I2F.U32.RP R7, UR14 ;  /* 0x0000000e00077d06 */ /* 0x000f620008209000 */
[----:B--2---:R-:W-:Y:S01]  /*00b0*/  IMAD R20, R21, R20, RZ ;  /* 0x0000001415147224 */ /* 0x004fe200078e02ff */
[----:B-1----:R-:W-:-:S06]  /*00c0*/  IADD3 R0, PT, PT, R17, UR14, RZ ;  /* 0x0000000e11007c10 */ /* 0x002fcc000fffe0ff */
[----:B0-----:R-:W0:Y:S01]  /*00d0*/  MUFU.RCP R6, R6 ;  /* 0x0000000600067308 */ /* 0x001e220000001000 */
[----:B----4-:R-:W-:Y:S01]  /*00e0*/  IMAD R22, R21, UR4, RZ ;  /* 0x0000000415167c24 */ /* 0x010fe2000f8e02ff */
[----:B------:R-:W-:Y:S02]  /*00f0*/  MOV R21, R17 ;  /* 0x0000001100157202 */ /* 0x000fe40000000f00 */
[----:B------:R-:W-:-:S04]  /*0100*/  ISETP.GE.U32.AND P0, PT, R0, 0x400, PT ;  /* 0x000004000000780c */ /* 0x000fc80003f06070 */
[----:B-----5:R-:W1:Y:S01]  /*0110*/  MUFU.RCP R7, R7 ;  /* 0x0000000700077308 */ /* 0x020e620000001000 */
[----:B0-----:R-:W-:Y:S02]  /*0120*/  IADD3 R2, PT, PT, R6, 0xffffffe, RZ ;  /* 0x0ffffffe06027810 */ /* 0x001fe40007ffe0ff */
[----:B------:R-:W-:-:S05]  /*0130*/  SEL R6, RZ, 0x1, P0 ;  /* 0x00000001ff067807 */ /* 0x000fca0000000000 */
[----:B------:R0:W2:Y:S01]  /*0140*/  F2I.FTZ.U32.TRUNC.NTZ R3, R2 ;  /* 0x0000000200037305 */ /* 0x0000a2000021f000 */
[----:B-1----:R-:W-:Y:S02]  /*0150*/  IADD3 R4, PT, PT, R7, 0xffffffe, RZ ;  /* 0x0ffffffe07047810 */ /* 0x002fe40007ffe0ff */
[----:B------:R-:W-:-:S05]  /*0160*/  VIMNMX.U32 R7, PT, PT, R0, 0x400, !PT ;  /* 0x0000040000077848 */ /* 0x000fca0007fe0000 */
[----:B------:R1:W4:Y:S01]  /*0170*/  F2I.FTZ.U32.TRUNC.NTZ R5, R4 ;  /* 0x0000000400057305 */ /* 0x000322000021f000 */
[----:B0-----:R-:W-:Y:S01]  /*0180*/  HFMA2 R2, -RZ, RZ, 0, 0 ;  /* 0x00000000ff027431 */ /* 0x001fe200000001ff */
[----:B------:R-:W-:Y:S02]  /*0190*/  IADD3 R7, PT, PT, R7, -R0, -R6 ;  /* 0x8000000007077210 */ /* 0x000fe40007ffe806 */
[----:B------:R-:W-:Y:S02]  /*01a0*/  LOP3.LUT R0, R0, 0xfff, RZ, 0x3c, !PT ;  /* 0x00000fff00007812 */ /* 0x000fe400078e3cff */
[----:B--2---:R-:W-:Y:S02]  /*01b0*/  IADD3 R9, PT, PT, RZ, -R3, RZ ;  /* 0x80000003ff097210 */ /* 0x004fe40007ffe0ff */
[----:B-1----:R-:W-:-:S03]  /*01c0*/  MOV R4, RZ ;  /* 0x000000ff00047202 */ /* 0x002fc60000000f00 */
[----:B------:R-:W-:Y:S01]  /*01d0*/  IMAD R9, R9, UR14, RZ ;  /* 0x0000000e09097c24 */ /* 0x000fe2000f8e02ff */
[----:B----4-:R-:W-:-:S03]  /*01e0*/  IADD3 R8, PT, PT, RZ, -R5, RZ ;  /* 0x80000005ff087210 */ /* 0x010fc60007ffe0ff */
[----:B------:R-:W-:-:S04]  /*01f0*/  IMAD.HI.U32 R2, R3, R9, R2 ;  /* 0x0000000903027227 */ /* 0x000fc800078e0002 */
[----:B------:R-:W-:-:S04]  /*0200*/  IMAD R3, R8, UR14, RZ ;  /* 0x0000000e08037c24 */ /* 0x000fc8000f8e02ff */
[----:B------:R-:W-:-:S04]  /*0210*/  IMAD.HI.U32 R5, R5, R3, R4 ;  /* 0x0000000305057227 */ /* 0x000fc800078e0004 */
[----:B------:R-:W-:-:S04]  /*0220*/  IMAD.HI.U32 R3, R2, R7, RZ ;  /* 0x0000000702037227 */ /* 0x000fc800078e00ff */
[----:B------:R-:W-:Y:S01]  /*0230*/  IMAD.HI.U32 R26, R5, R0, RZ ;  /* 0x00000000051a7227 */ /* 0x000fe200078e00ff */
[----:B------:R-:W-:-:S04]  /*0240*/  IADD3 R2, PT, PT, -R3, RZ, RZ ;  /* 0x000000ff03027210 */ /* 0x000fc80007ffe1ff */
[----:B------:R-:W-:Y:S01]  /*0250*/  IADD3 R5, PT, PT, -R26, RZ, RZ ;  /* 0x000000ff1a057210 */ /* 0x000fe20007ffe1ff */
[----:B------:R-:W-:-:S04]  /*0260*/  IMAD R7, R2, UR14, R7 ;  /* 0x0000000e02077c24 */ /* 0x000fc8000f8e0207 */
[----:B------:R-:W-:Y:S01]  /*0270*/  IMAD R0, R5, UR14, R0 ;  /* 0x0000000e05007c24 */ /* 0x000fe2000f8e0200 */
[----:B------:R-:W-:-:S04]  /*0280*/  ISETP.GE.U32.AND P0, PT, R7, UR14, PT ;  /* 0x0000000e07007c0c */ /* 0x000fc8000bf06070 */
[----:B------:R-:W-:-:S09]  /*0290*/  ISETP.GE.U32.AND P3, PT, R0, UR14, PT ;  /* 0x0000000e00007c0c */ /* 0x000fd2000bf66070 */
[----:B------:R-:W-:Y:S02]  /*02a0*/  @P0 IADD3 R7, PT, PT, R7, -UR14, RZ ;  /* 0x8000000e07070c10 */ /* 0x000fe4000fffe0ff */
[----:B------:R-:W-:Y:S02]  /*02b0*/  @P0 IADD3 R3, PT, PT, R3, 0x1, RZ ;  /* 0x0000000103030810 */ /* 0x000fe40007ffe0ff */
[----:B------:R-:W-:Y:S02]  /*02c0*/  ISETP.GE.U32.AND P1, PT, R7, UR14, PT ;  /* 0x0000000e07007c0c */ /* 0x000fe4000bf26070 */
[----:B------:R-:W-:Y:S02]  /*02d0*/  @P3 IADD3 R0, PT, PT, R0, -UR14, RZ ;  /* 0x8000000e00003c10 */ /* 0x000fe4000fffe0ff */
[----:B------:R-:W-:Y:S02]  /*02e0*/  @P3 IADD3 R26, PT, PT, R26, 0x1, RZ ;  /* 0x000000011a1a3810 */ /* 0x000fe40007ffe0ff */
[----:B------:R-:W-:-:S07]  /*02f0*/  ISETP.GE.U32.AND P4, PT, R0, UR14, PT ;  /* 0x0000000e00007c0c */ /* 0x000fce000bf86070 */
[----:B------:R-:W-:Y:S02]  /*0300*/  @P1 IADD3 R3, PT, PT, R3, 0x1, RZ ;  /* 0x0000000103031810 */ /* 0x000fe40007ffe0ff */
[----:B------:R-:W-:-:S04]  /*0310*/  @!P2 LOP3.LUT R3, RZ, UR14, RZ, 0x33, !PT ;  /* 0x0000000eff03ac12 */ /* 0x000fc8000f8e33ff */
[----:B------:R-:W-:Y:S02]  /*0320*/  IADD3 R3, PT, PT, R6, R3, RZ ;  /* 0x0000000306037210 */ /* 0x000fe40007ffe0ff */
[----:B------:R-:W-:Y:S02]  /*0330*/  @P4 IADD3 R26, PT, PT, R26, 0x1, RZ ;  /* 0x000000011a1a4810 */ /* 0x000fe40007ffe0ff */
[----:B------:R-:W-:Y:S02]  /*0340*/  LOP3.LUT R27, R3, 0x3, RZ, 0xc0, !PT ;  /* 0x00000003031b7812 */ /* 0x000fe400078ec0ff */
[----:B------:R-:W-:Y:S02]  /*0350*/  @!P5 LOP3.LUT R26, RZ, UR14, RZ, 0x33, !PT ;  /* 0x0000000eff1adc12 */ /* 0x000fe4000f8e33ff */
[----:B------:R-:W-:Y:S02]  /*0360*/  ISETP.NE.AND P1, PT, R27, 0x3, PT ;  /* 0x000000031b00780c */ /* 0x000fe40003f25270 */
[----:B------:R-:W-:-:S02]  /*0370*/  LOP3.LUT R26, R26, 0x3, RZ, 0xc0, !PT ;  /* 0x000000031a1a7812 */ /* 0x000fc400078ec0ff */
[C---:B------:R-:W-:Y:S02]  /*0380*/  IADD3 R0, PT, PT, R3.reuse, 0x1, RZ ;  /* 0x0000000103007810 */ /* 0x040fe40007ffe0ff */
[----:B------:R-:W-:Y:S02]  /*0390*/  ISETP.GE.U32.AND P2, PT, R3, 0x3, PT ;  /* 0x000000030300780c */ /* 0x000fe40003f46070 */
[----:B------:R-:W-:Y:S02]  /*03a0*/  ISETP.NE.AND P0, PT, R26, 0x2, PT ;  /* 0x000000021a00780c */ /* 0x000fe40003f05270 */
[----:B------:R-:W-:-:S03]  /*03b0*/  LOP3.LUT R0, R0, 0x3, RZ, 0xc0, !PT ;  /* 0x0000000300007812 */ /* 0x000fc600078ec0ff */
[----:B---3--:R-:W-:Y:S08]  /*03c0*/  @!P1 BRA `(.L_x_1) ;  /* 0x00000000008c9947 */ /* 0x008ff00003800000 */
[----:B------:R-:W0:Y:S01]  /*03d0*/  S2R R5, SR_CgaCtaId ;  /* 0x0000000000057919 */ /* 0x000e220000008800 */
[----:B------:R-:W-:Y:S02]  /*03e0*/  MOV R2, 0x400 ;  /* 0x0000040000027802 */ /* 0x000fe40000000f00 */
[----:B------:R-:W-:Y:S02]  /*03f0*/  MOV R11, RZ ;  /* 0x000000ff000b7202 */ /* 0x000fe40000000f00 */
[----:B------:R-:W-:Y:S02]  /*0400*/  IADD3 R2, PT, PT, R2, 0x2000, RZ ;  /* 0x0000200002027810 */ /* 0x000fe40007ffe0ff */
[----:B------:R-:W-:Y:S02]  /*0410*/  MOV R17, R21 ;  /* 0x0000001500117202 */ /* 0x000fe40000000f00 */
[----:B0-----:R-:W-:-:S07]  /*0420*/  LEA R14, R5, R2, 0x18 ;  /* 0x00000002050e7211 */ /* 0x001fce00078ec0ff */
.L_x_2:
[----:B0-----:R-:W-:Y:S01]  /*0430*/  LEA R13, R22, R17, 0x4 ;  /* 0x00000011160d7211 */ /* 0x001fe200078e20ff */
[----:B------:R-:W0:Y:S03]  /*0440*/  LDC.64 R4, c[0x0][0x380] ;  /* 0x0000e000ff047b82 */ /* 0x000e260000000a00 */
[----:B------:R-:W-:-:S05]  /*0450*/  ISETP.GE.AND P1, PT, R13, R20, PT ;  /* 0x000000140d00720c */ /* 0x000fca0003f26270 */
[----:B------:R-:W1:Y:S08]  /*0460*/  LDC.64 R6, c[0x0][0x388] ;  /* 0x0000e200ff067b82 */ /* 0x000e700000000a00 */
[----:B------:R-:W2:Y:S01]  /*0470*/  @!P1 LDC.64 R8, c[0x0][0x390] ;  /* 0x0000e400ff089b82 */ /* 0x000ea20000000a00 */
[----:B------:R-:W-:Y:S01]  /*0480*/  @P1 MOV R12, RZ ;  /* 0x000000ff000c1202 */ /* 0x000fe20000000f00 */
[----:B0-----:R-:W-:-:S06]  /*0490*/  @!P1 IMAD.WIDE R4, R13, 0x4, R4 ;  /* 0x000000040d049825 */ /* 0x001fcc00078e0204 */
[----:B------:R-:W3:Y:S01]  /*04a0*/  @!P1 LDG.E R5, desc[UR10][R4.64] ;  /* 0x0000000a04059981 */ /* 0x000ee2000c1e1900 */
[----:B-1----:R-:W-:-:S06]  /*04b0*/  @!P1 IMAD.WIDE R6, R13, 0x4, R6 ;  /* 0x000000040d069825 */ /* 0x002fcc00078e0206 */
[----:B------:R-:W4:Y:S01]  /*04c0*/  @!P1 LDG.E R7, desc[UR10][R6.64] ;  /* 0x0000000a06079981 */ /* 0x000f22000c1e1900 */
[----:B--2---:R-:W-:-:S05]  /*04d0*/  @!P1 IMAD.WIDE R8, R13, 0x4, R8 ;  /* 0x000000040d089825 */ /* 0x004fca00078e0208 */
[----:B------:R-:W2:Y:S01]  /*04e0*/  @!P1 LDG.E R12, desc[UR10][R8.64] ;  /* 0x0000000a080c9981 */ /* 0x000ea2000c1e1900 */
[----:B------:R-:W0:Y:S01]  /*04f0*/  S2UR UR6, SR_CgaCtaId ;  /* 0x00000000000679c3 */ /* 0x000e220000008800 */
[----:B------:R-:W-:Y:S02]  /*0500*/  UMOV UR4, 0x400 ;  /* 0x0000040000047882 */ /* 0x000fe40000000000 */
[----:B------:R-:W-:Y:S01]  /*0510*/  UIADD3 UR5, UPT, UPT, UR4, 0x1000, URZ ;  /* 0x0000100004057890 */ /* 0x000fe2000fffe0ff */
[----:B------:R-:W-:Y:S02]  /*0520*/  LEA R13, R17, R14, 0x2 ;  /* 0x0000000e110d7211 */ /* 0x000fe400078e10ff */
[----:B------:R-:W-:Y:S01]  /*0530*/  IADD3 R11, PT, PT, R11, 0x1, RZ ;  /* 0x000000010b0b7810 */ /* 0x000fe20007ffe0ff */
[----:B0-----:R-:W-:Y:S02]  /*0540*/  ULEA UR4, UR6, UR4, 0x18 ;  /* 0x0000000406047291 */ /* 0x001fe4000f8ec0ff */
[----:B------:R-:W-:-:S04]  /*0550*/  ULEA UR5, UR6, UR5, 0x18 ;  /* 0x0000000506057291 */ /* 0x000fc8000f8ec0ff */
[C---:B------:R-:W-:Y:S02]  /*0560*/  LEA R2, R17.reuse, UR4, 0x2 ;  /* 0x0000000411027c11 */ /* 0x040fe4000f8e10ff */
[----:B------:R-:W-:-:S03]  /*0570*/  LEA R10, R17, UR5, 0x2 ;  /* 0x00000005110a7c11 */ /* 0x000fc6000f8e10ff */
[----:B------:R0:W-:Y:S04]  /*0580*/  @P1 STS [R2], RZ ;  /* 0x000000ff02001388 */ /* 0x0001e80000000800 */
[----:B------:R0:W-:Y:S01]  /*0590*/  @P1 STS [R10], RZ ;  /* 0x000000ff0a001388 */ /* 0x0001e20000000800 */
[----:B------:R-:W-:-:S03]  /*05a0*/  IADD3 R17, PT, PT, R17, UR14, RZ ;  /* 0x0000000e11117c10 */ /* 0x000fc6000fffe0ff */
[----:B---3--:R0:W-:Y:S04]  /*05b0*/  @!P1 STS [R2], R5 ;  /* 0x0000000502009388 */ /* 0x0081e80000000800 */
[----:B----4-:R0:W-:Y:S01]  /*05c0*/  @!P1 STS [R10], R7 ;  /* 0x000000070a009388 */ /* 0x0101e20000000800 */
[----:B------:R-:W-:-:S03]  /*05d0*/  ISETP.NE.AND P1, PT, R11, R0, PT ;  /* 0x000000000b00720c */ /* 0x000fc60003f25270 */
[----:B--2---:R0:W-:Y:S10]  /*05e0*/  STS [R13], R12 ;  /* 0x0000000c0d007388 */ /* 0x0041f40000000800 */
[----:B------:R-:W-:Y:S05]  /*05f0*/  @P1 BRA `(.L_x_2) ;  /* 0xfffffffc008c1947 */ /* 0x000fea000383ffff */
.L_x_1:
[----:B------:R-:W-:Y:S05]  /*0600*/  BSYNC.RECONVERGENT B0 ;  /* 0x0000000000007941 */ /* 0x000fea0003800200 */
.L_x_0:
[----:B------:R-:W-:Y:S04]  /*0610*/  BSSY.RECONVERGENT B0, `(.L_x_3) ;  /* 0x0000060000007945 */ /* 0x000fe80003800200 */
[----:B------:R-:W-:Y:S05]  /*0620*/  @!P2 BRA `(.L_x_4) ;  /* 0x000000040078a947 */ /* 0x000fea0003800000 */
[----:B0-----:R-:W0:Y:S01]  /*0630*/  S2R R7, SR_CgaCtaId ;  /* 0x0000000000077919 */ /* 0x001e220000008800 */
[----:B------:R-:W-:-:S04]  /*0640*/  MOV R4, 0x400 ;  /* 0x0000040000047802 */ /* 0x000fc80000000f00 */
[C---:B------:R-:W-:Y:S02]  /*0650*/  IADD3 R2, PT, PT, R4.reuse, 0x1000, RZ ;  /* 0x0000100004027810 */ /* 0x040fe40007ffe0ff */
[----:B------:R-:W-:Y:S02]  /*0660*/  IADD3 R6, PT, PT, R4, 0x2000, RZ ;  /* 0x0000200004067810 */ /* 0x000fe40007ffe0ff */
[C---:B0-----:R-:W-:Y:S02]  /*0670*/  LEA R5, R7.reuse, R2, 0x18 ;  /* 0x0000000207057211 */ /* 0x041fe400078ec0ff */
[C---:B------:R-:W-:Y:S02]  /*0680*/  LEA R4, R7.reuse, R4, 0x18 ;  /* 0x0000000407047211 */ /* 0x040fe400078ec0ff */
[----:B------:R-:W-:-:S07]  /*0690*/  LEA R2, R7, R6, 0x18 ;  /* 0x0000000607027211 */ /* 0x000fce00078ec0ff */
.L_x_5:
[----:B------:R-:W-:Y:S01]  /*06a0*/  LEA R13, R22, R17, 0x4 ;  /* 0x00000011160d7211 */ /* 0x000fe200078e20ff */
[----:B------:R-:W0:Y:S03]  /*06b0*/  LDC.64 R30, c[0x0][0x388] ;  /* 0x0000e200ff1e7b82 */ /* 0x000e260000000a00 */
[C---:B------:R-:W-:Y:S02]  /*06c0*/  ISETP.GE.AND P1, PT, R13.reuse, R20, PT ;  /* 0x000000140d00720c */ /* 0x040fe40003f26270 */
[----:B------:R-:W-:-:S03]  /*06d0*/  IADD3 R23, PT, PT, R13, UR14, RZ ;  /* 0x0000000e0d177c10 */ /* 0x000fc6000fffe0ff */
[----:B------:R-:W1:Y:S01]  /*06e0*/  LDC.64 R6, c[0x0][0x380] ;  /* 0x0000e000ff067b82 */ /* 0x000e620000000a00 */
[C---:B------:R-:W-:Y:S02]  /*06f0*/  IADD3 R9, PT, PT, R23.reuse, UR14, RZ ;  /* 0x0000000e17097c10 */ /* 0x040fe4000fffe0ff */
[-C--:B------:R-:W-:Y:S02]  /*0700*/  ISETP.GE.AND P2, PT, R23, R20.reuse, PT ;  /* 0x000000141700720c */ /* 0x080fe40003f46270 */
[----:B------:R-:W-:-:S03]  /*0710*/  ISETP.GE.AND P3, PT, R9, R20, PT ;  /* 0x000000140900720c */ /* 0x000fc60003f66270 */
[----:B------:R-:W2:Y:S08]  /*0720*/  @!P1 LDC.64 R28, c[0x0][0x390] ;  /* 0x0000e400ff1c9b82 */ /* 0x000eb00000000a00 */
[----:B------:R-:W3:Y:S01]  /*0730*/  LDC.64 R24, c[0x0][0x380] ;  /* 0x0000e000ff187b82 */ /* 0x000ee20000000a00 */
[----:B0-----:R-:W-:-:S07]  /*0740*/  @!P1 IMAD.WIDE R30, R13, 0x4, R30 ;  /* 0x000000040d1e9825 */ /* 0x001fce00078e021e */
[----:B------:R-:W0:Y:S01]  /*0750*/  @!P3 LDC.64 R10, c[0x0][0x390] ;  /* 0x0000e400ff0abb82 */ /* 0x000e220000000a00 */
[----:B-1----:R-:W-:-:S07]  /*0760*/  @!P1 IMAD.WIDE R6, R13, 0x4, R6 ;  /* 0x000000040d069825 */ /* 0x002fce00078e0206 */
[----:B------:R-:W1:Y:S01]  /*0770*/  LDC.64 R32, c[0x0][0x380] ;  /* 0x0000e000ff207b82 */ /* 0x000e620000000a00 */
[----:B--2---:R-:W-:Y:S01]  /*0780*/  @!P1 IMAD.WIDE R28, R13, 0x4, R28 ;  /* 0x000000040d1c9825 */ /* 0x004fe200078e021c */
[----:B------:R-:W-:Y:S01]  /*0790*/  @P3 MOV R15, RZ ;  /* 0x000000ff000f3202 */ /* 0x000fe20000000f00 */
[----:B------:R2:W4:Y:S04]  /*07a0*/  @!P1 LDG.E R13, desc[UR10][R30.64] ;  /* 0x0000000a1e0d9981 */ /* 0x000528000c1e1900 */
[----:B------:R-:W5:Y:S01]  /*07b0*/  @!P1 LDG.E R12, desc[UR10][R28.64] ;  /* 0x0000000a1c0c9981 */ /* 0x000f62000c1e1900 */
[----:B---3--:R-:W-:Y:S01]  /*07c0*/  @!P2 IMAD.WIDE R24, R23, 0x4, R24 ;  /* 0x000000041718a825 */ /* 0x008fe200078e0218 */
[----:B------:R-:W3:Y:S02]  /*07d0*/  LDC.64 R34, c[0x0][0x388] ;  /* 0x0000e200ff227b82 */ /* 0x000ee40000000a00 */
[----:B------:R-:W4:Y:S04]  /*07e0*/  @!P1 LDG.E R7, desc[UR10][R6.64] ;  /* 0x0000000a06079981 */ /* 0x000f28000c1e1900 */
[----:B------:R2:W5:Y:S02]  /*07f0*/  @!P2 LDG.E R16, desc[UR10][R24.64] ;  /* 0x0000000a1810a981 */ /* 0x000564000c1e1900 */
[----:B--2---:R-:W2:Y:S01]  /*0800*/  LDC.64 R30, c[0x0][0x388] ;  /* 0x0000e200ff1e7b82 */ /* 0x004ea20000000a00 */
[----:B------:R-:W-:-:S07]  /*0810*/  IADD3 R25, PT, PT, R9, UR14, RZ ;  /* 0x0000000e09197c10 */ /* 0x000fce000fffe0ff */
[----:B------:R-:W3:Y:S01]  /*0820*/  @!P2 LDC.64 R18, c[0x0][0x390] ;  /* 0x0000e400ff12ab82 */ /* 0x000ee20000000a00 */
[----:B------:R-:W-:Y:S01]  /*0830*/  ISETP.GE.AND P4, PT, R25, R20, PT ;  /* 0x000000141900720c */ /* 0x000fe20003f86270 */
[----:B0-----:R-:W-:-:S06]  /*0840*/  @!P3 IMAD.WIDE R10, R9, 0x4, R10 ;  /* 0x00000004090ab825 */ /* 0x001fcc00078e020a */
[----:B------:R-:W0:Y:S01]  /*0850*/  LDC.64 R28, c[0x0][0x380] ;  /* 0x0000e000ff1c7b82 */ /* 0x000e220000000a00 */
[----:B------:R2:W5:Y:S01]  /*0860*/  @!P3 LDG.E R15, desc[UR10][R10.64] ;  /* 0x0000000a0a0fb981 */ /* 0x000562000c1e1900 */
[----:B-1----:R-:W-:-:S04]  /*0870*/  @!P3 IMAD.WIDE R32, R9, 0x4, R32 ;  /* 0x000000040920b825 */ /* 0x002fc800078e0220 */
[----:B--2---:R-:W-:Y:S02]  /*0880*/  @!P3 IMAD.WIDE R30, R9, 0x4, R30 ;  /* 0x00000004091eb825 */ /* 0x004fe400078e021e */
[----:B------:R-:W1:Y:S08]  /*0890*/  @!P4 LDC.64 R8, c[0x0][0x390] ;  /* 0x0000e400ff08cb82 */ /* 0x000e700000000a00 */
[----:B------:R-:W2:Y:S01]  /*08a0*/  LDC.64 R10, c[0x0][0x388] ;  /* 0x0000e200ff0a7b82 */ /* 0x000ea20000000a00 */
[----:B------:R-:W-:Y:S01]  /*08b0*/  @P2 MOV R14, RZ ;  /* 0x000000ff000e2202 */ /* 0x000fe20000000f00 */
[----:B---3--:R-:W-:-:S04]  /*08c0*/  @!P2 IMAD.WIDE R34, R23, 0x4, R34 ;  /* 0x000000041722a825 */ /* 0x008fc800078e0222 */
[----:B------:R-:W-:Y:S01]  /*08d0*/  @!P2 IMAD.WIDE R18, R23, 0x4, R18 ;  /* 0x000000041712a825 */ /* 0x000fe200078e0212 */
[----:B------:R3:W5:Y:S04]  /*08e0*/  @!P2 LDG.E R6, desc[UR10][R34.64] ;  /* 0x0000000a2206a981 */ /* 0x000768000c1e1900 */
[----:B------:R-:W5:Y:S01]  /*08f0*/  @!P2 LDG.E R14, desc[UR10][R18.64] ;  /* 0x0000000a120ea981 */ /* 0x000f62000c1e1900 */
[----:B0-----:R-:W-:Y:S01]  /*0900*/  @!P4 IMAD.WIDE R28, R25, 0x4, R28 ;  /* 0x00000004191cc825 */ /* 0x001fe200078e021c */
[----:B------:R-:W-:-:S03]  /*0910*/  @P4 MOV R24, RZ ;  /* 0x000000ff00184202 */ /* 0x000fc60000000f00 */
[C---:B-1----:R-:W-:Y:S01]  /*0920*/  @!P4 IMAD.WIDE R8, R25.reuse, 0x4, R8 ;  /* 0x000000041908c825 */ /* 0x042fe200078e0208 */
[----:B------:R-:W5:Y:S04]  /*0930*/  @!P4 LDG.E R23, desc[UR10][R28.64] ;  /* 0x0000000a1c17c981 */ /* 0x000f68000c1e1900 */
[----:B------:R-:W5:Y:S01]  /*0940*/  @!P3 LDG.E R18, desc[UR10][R32.64] ;  /* 0x0000000a2012b981 */ /* 0x000f62000c1e1900 */
[----:B--2---:R-:W-:-:S03]  /*0950*/  @!P4 IMAD.WIDE R10, R25, 0x4, R10 ;  /* 0x00000004190ac825 */ /* 0x004fc600078e020a */
[----:B------:R0:W2:Y:S04]  /*0960*/  @!P3 LDG.E R19, desc[UR10][R30.64] ;  /* 0x0000000a1e13b981 */ /* 0x0000a8000c1e1900 */
[----:B------:R1:W2:Y:S04]  /*0970*/  @!P4 LDG.E R24, desc[UR10][R8.64] ;  /* 0x0000000a0818c981 */ /* 0x0002a8000c1e1900 */
[----:B------:R4:W2:Y:S01]  /*0980*/  @!P4 LDG.E R10, desc[UR10][R10.64] ;  /* 0x0000000a0a0ac981 */ /* 0x0008a2000c1e1900 */
[----:B------:R-:W4:Y:S01]  /*0990*/  LDC R25, c[0x0][0x360] ;  /* 0x0000d800ff197b82 */ /* 0x000f220000000800 */
[----:B---3--:R-:W-:-:S02]  /*09a0*/  LEA R34, R17, R4, 0x2 ;  /* 0x0000000411227211 */ /* 0x008fc400078e10ff */
[C---:B0-----:R-:W-:Y:S02]  /*09b0*/  LEA R30, R17.reuse, R5, 0x2 ;  /* 0x00000005111e7211 */ /* 0x041fe400078e10ff */
[C---:B------:R-:W-:Y:S02]  /*09c0*/  LEA R28, R17.reuse, R2, 0x2 ;  /* 0x00000002111c7211 */ /* 0x040fe400078e10ff */
[----:B------:R-:W-:-:S04]  /*09d0*/  IADD3 R17, PT, PT, R17, UR14, RZ ;  /* 0x0000000e11117c10 */ /* 0x000fc8000fffe0ff */
[C---:B-1----:R-:W-:Y:S02]  /*09e0*/  LEA R9, R17.reuse, R4, 0x2 ;  /* 0x0000000411097211 */ /* 0x042fe400078e10ff */
[----:B------:R-:W-:Y:S01]  /*09f0*/  @P1 MOV R12, RZ ;  /* 0x000000ff000c1202 */ /* 0x000fe20000000f00 */
[----:B----4-:R0:W-:Y:S04]  /*0a00*/  @!P1 STS [R34], R7 ;  /* 0x0000000722009388 */ /* 0x0101e80000000800 */
[----:B------:R1:W-:Y:S04]  /*0a10*/  @!P1 STS [R30], R13 ;  /* 0x0000000d1e009388 */ /* 0x0003e80000000800 */
[----:B------:R-:W-:Y:S01]  /*0a20*/  @P1 STS [R34], RZ ;  /* 0x000000ff22001388 */ /* 0x000fe20000000800 */
[----:B0-----:R-:W-:-:S02]  /*0a30*/  LEA R7, R17, R5, 0x2 ;  /* 0x0000000511077211 */ /* 0x001fc400078e10ff */
[----:B------:R-:W-:Y:S01]  /*0a40*/  IADD3 R17, PT, PT, R17, UR14, RZ ;  /* 0x0000000e11117c10 */ /* 0x000fe2000fffe0ff */
[----:B------:R-:W-:Y:S01]  /*0a50*/  @P1 STS [R30], RZ ;  /* 0x000000ff1e001388 */ /* 0x000fe20000000800 */
[----:B-1----:R-:W-:Y:S02]  /*0a60*/  LEA R13, R25, R28, 0x2 ;  /* 0x0000001c190d7211 */ /* 0x002fe400078e10ff */
[C---:B------:R-:W-:Y:S01]  /*0a70*/  LEA R11, R17.reuse, R4, 0x2 ;  /* 0x00000004110b7211 */ /* 0x040fe200078e10ff */
[----:B-----5:R0:W-:Y:S01]  /*0a80*/  STS [R28], R12 ;  /* 0x0000000c1c007388 */ /* 0x0201e20000000800 */
[C---:B------:R-:W-:Y:S02]  /*0a90*/  LEA R8, R17.reuse, R5, 0x2 ;  /* 0x0000000511087211 */ /* 0x040fe400078e10ff */
[----:B------:R-:W-:Y:S01]  /*0aa0*/  IADD3 R17, PT, PT, R17, UR14, RZ ;  /* 0x0000000e11117c10 */ /* 0x000fe2000fffe0ff */
[----:B------:R-:W-:Y:S04]  /*0ab0*/  @P2 STS [R9], RZ ;  /* 0x000000ff09002388 */ /* 0x000fe80000000800 */
[----:B------:R-:W-:Y:S01]  /*0ac0*/  @P2 STS [R7], RZ ;  /* 0x000000ff07002388 */ /* 0x000fe20000000800 */
[----:B0-----:R-:W-:-:S03]  /*0ad0*/  LEA R28, R25, R13, 0x2 ;  /* 0x0000000d191c7211 */ /* 0x001fc600078e10ff */
[----:B------:R0:W-:Y:S01]  /*0ae0*/  @!P2 STS [R9], R16 ;  /* 0x000000100900a388 */ /* 0x0001e20000000800 */
[----:B------:R-:W-:Y:S02]  /*0af0*/  LEA R12, R17, R4, 0x2 ;  /* 0x00000004110c7211 */ /* 0x000fe400078e10ff */
[----:B------:R-:W-:Y:S02]  /*0b00*/  LEA R25, R25, R28, 0x2 ;  /* 0x0000001c19197211 */ /* 0x000fe400078e10ff */
[C---:B0-----:R-:W-:Y:S01]  /*0b10*/  LEA R9, R17.reuse, R5, 0x2 ;  /* 0x0000000511097211 */ /* 0x041fe200078e10ff */
[----:B------:R1:W-:Y:S04]  /*0b20*/  @!P2 STS [R7], R6 ;  /* 0x000000060700a388 */ /* 0x0003e80000000800 */
[----:B------:R1:W-:Y:S04]  /*0b30*/  STS [R13], R14 ;  /* 0x0000000e0d007388 */ /* 0x0003e80000000800 */
[----:B------:R1:W-:Y:S04]  /*0b40*/  @P3 STS [R11], RZ ;  /* 0x000000ff0b003388 */ /* 0x0003e80000000800 */
[----:B------:R1:W-:Y:S04]  /*0b50*/  @P3 STS [R8], RZ ;  /* 0x000000ff08003388 */ /* 0x0003e80000000800 */
[----:B------:R1:W-:Y:S04]  /*0b60*/  @!P3 STS [R11], R18 ;  /* 0x000000120b00b388 */ /* 0x0003e80000000800 */
[----:B--2---:R1:W-:Y:S04]  /*0b70*/  @!P3 STS [R8], R19 ;  /* 0x000000130800b388 */ /* 0x0043e80000000800 */
[----:B------:R1:W-:Y:S04]  /*0b80*/  STS [R28], R15 ;  /* 0x0000000f1c007388 */ /* 0x0003e80000000800 */
[----:B------:R1:W-:Y:S04]  /*0b90*/  @P4 STS [R12], RZ ;  /* 0x000000ff0c004388 */ /* 0x0003e80000000800 */
[----:B------:R1:W-:Y:S01]  /*0ba0*/  @P4 STS [R9], RZ ;  /* 0x000000ff09004388 */ /* 0x0003e20000000800 */
[----:B------:R-:W-:-:S03]  /*0bb0*/  IADD3 R17, PT, PT, R17, UR14, RZ ;  /* 0x0000000e11117c10 */ /* 0x000fc6000fffe0ff */
[----:B------:R1:W-:Y:S04]  /*0bc0*/  @!P4 STS [R12], R23 ;  /* 0x000000170c00c388 */ /* 0x0003e80000000800 */
[----:B------:R1:W-:Y:S04]  /*0bd0*/  @!P4 STS [R9], R10 ;  /* 0x0000000a0900c388 */ /* 0x0003e80000000800 */
[----:B------:R1:W-:Y:S01]  /*0be0*/  STS [R25], R24 ;  /* 0x0000001819007388 */ /* 0x0003e20000000800 */
[----:B------:R-:W-:-:S13]  /*0bf0*/  ISETP.GE.U32.AND P1, PT, R17, 0x400, PT ;  /* 0x000004001100780c */ /* 0x000fda0003f26070 */
[----:B-1----:R-:W-:Y:S05]  /*0c00*/  @!P1 BRA `(.L_x_5) ;  /* 0xfffffff800a49947 */ /* 0x002fea000383ffff */
.L_x_4:
[----:B------:R-:W-:Y:S05]  /*0c10*/  BSYNC.RECONVERGENT B0 ;  /* 0x0000000000007941 */ /* 0x000fea0003800200 */
.L_x_3:
[----:B------:R-:W-:Y:S01]  /*0c20*/  BAR.SYNC.DEFER_BLOCKING 0x0 ;  /* 0x0000000000007b1d */ /* 0x000fe20000010000 */
[----:B0-----:R-:W-:-:S05]  /*0c30*/  MOV R7, R21 ;  /* 0x0000001500077202 */ /* 0x001fca0000000f00 */
[----:B------:R-:W-:Y:S04]  /*0c40*/  BSSY.RECONVERGENT B0, `(.L_x_6) ;  /* 0x000000f000007945 */ /* 0x000fe80003800200 */
[----:B------:R-:W-:Y:S05]  /*0c50*/  @!P0 BRA `(.L_x_7) ;  /* 0x0000000000348947 */ /* 0x000fea0003800000 */
[----:B------:R-:W0:Y:S01]  /*0c60*/  S2R R9, SR_CgaCtaId ;  /* 0x0000000000097919 */ /* 0x000e220000008800 */
[----:B------:R-:W-:Y:S01]  /*0c70*/  MOV R2, 0x400 ;  /* 0x0000040000027802 */ /* 0x000fe20000000f00 */
[----:B------:R-:W-:Y:S01]  /*0c80*/  HFMA2 R5, -RZ, RZ, 0, 0 ;  /* 0x00000000ff057431 */ /* 0x000fe200000001ff */
[----:B------:R-:W-:Y:S02]  /*0c90*/  MOV R7, R21 ;  /* 0x0000001500077202 */ /* 0x000fe40000000f00 */
[----:B------:R-:W-:-:S04]  /*0ca0*/  IADD3 R2, PT, PT, R2, 0x3000, RZ ;  /* 0x0000300002027810 */ /* 0x000fc80007ffe0ff */
[----:B0-----:R-:W-:-:S07]  /*0cb0*/  LEA R2, R9, R2, 0x18 ;  /* 0x0000000209027211 */ /* 0x001fce00078ec0ff */
.L_x_8:
[----:B------:R-:W-:Y:S02]  /*0cc0*/  LEA R4, R7, R2, 0x2 ;  /* 0x0000000207047211 */ /* 0x000fe400078e10ff */
[----:B------:R-:W-:Y:S02]  /*0cd0*/  IADD3 R5, PT, PT, R5, 0x1, RZ ;  /* 0x0000000105057810 */ /* 0x000fe40007ffe0ff */
[----:B------:R-:W-:Y:S01]  /*0ce0*/  IADD3 R7, PT, PT, R7, UR14, RZ ;  /* 0x0000000e07077c10 */ /* 0x000fe2000fffe0ff */
[----:B------:R0:W-:Y:S01]  /*0cf0*/  STS [R4], RZ ;  /* 0x000000ff04007388 */ /* 0x0001e20000000800 */
[----:B------:R-:W-:-:S04]  /*0d00*/  LOP3.LUT R6, R26, R5, RZ, 0x3c, !PT ;  /* 0x000000051a067212 */ /* 0x000fc800078e3cff */
[----:B------:R-:W-:-:S13]  /*0d10*/  ISETP.NE.AND P0, PT, R6, 0x2, PT ;  /* 0x000000020600780c */ /* 0x000fda0003f05270 */
[----:B0-----:R-:W-:Y:S05]  /*0d20*/  @P0 BRA `(.L_x_8) ;  /* 0xfffffffc00e40947 */ /* 0x001fea000383ffff */
.L_x_7:
[----:B------:R-:W-:Y:S05]  /*0d30*/  BSYNC.RECONVERGENT B0 ;  /* 0x0000000000007941 */ /* 0x000fea0003800200 */
.L_x_6:
[----:B------:R-:W0:Y:S01]  /*0d40*/  S2UR UR5, SR_CgaCtaId ;  /* 0x00000000000579c3 */ /* 0x000e220000008800 */
[----:B------:R-:W-:Y:S01]  /*0d50*/  UMOV UR4, 0x400 ;  /* 0x0000040000047882 */ /* 0x000fe20000000000 */
[----:B------:R-:W-:Y:S01]  /*0d60*/  BSSY.RECONVERGENT B0, `(.L_x_9) ;  /* 0x0000011000007945 */ /* 0x000fe20003800200 */
[----:B------:R-:W-:-:S04]  /*0d70*/  MOV R4, UR4 ;  /* 0x0000000400047c02 */ /* 0x000fc80008000f00 */
[----:B------:R-:W-:Y:S02]  /*0d80*/  IADD3 R2, PT, PT, R4, 0x3000, RZ ;  /* 0x0000300004027810 */ /* 0x000fe40007ffe0ff */
[----:B0-----:R-:W-:-:S04]  /*0d90*/  MOV R5, UR5 ;  /* 0x0000000500057c02 */ /* 0x001fc80008000f00 */
[----:B------:R-:W-:-:S07]  /*0da0*/  LEA R8, R5, R2, 0x18 ;  /* 0x0000000205087211 */ /* 0x000fce00078ec0ff */
.L_x_10:
[----:B------:R-:W0:Y:S01]  /*0db0*/  LDC R2, c[0x0][0x360] ;  /* 0x0000d800ff027b82 */ /* 0x000e220000000800 */
[----:B-1----:R-:W-:-:S05]  /*0dc0*/  LEA R13, R7, R8, 0x2 ;  /* 0x00000008070d7211 */ /* 0x002fca00078e10ff */
[----:B------:R1:W-:Y:S01]  /*0dd0*/  STS [R13], RZ ;  /* 0x000000ff0d007388 */ /* 0x0003e20000000800 */
[C---:B0-----:R-:W-:Y:S02]  /*0de0*/  LEA R9, R2.reuse, R13, 0x2 ;  /* 0x0000000d02097211 */ /* 0x041fe400078e10ff */
[C---:B------:R-:W-:Y:S02]  /*0df0*/  LEA R7, R2.reuse, R7, 0x2 ;  /* 0x0000000702077211 */ /* 0x040fe400078e10ff */
[C---:B------:R-:W-:Y:S01]  /*0e00*/  LEA R11, R2.reuse, R9, 0x2 ;  /* 0x00000009020b7211 */ /* 0x040fe200078e10ff */
[----:B------:R1:W-:Y:S01]  /*0e10*/  STS [R9], RZ ;  /* 0x000000ff09007388 */ /* 0x0003e20000000800 */
[----:B------:R-:W-:Y:S02]  /*0e20*/  ISETP.GE.U32.AND P0, PT, R7, 0x1000, PT ;  /* 0x000010000700780c */ /* 0x000fe40003f06070 */
[----:B------:R-:W-:Y:S01]  /*0e30*/  LEA R6, R2, R11, 0x2 ;  /* 0x0000000b02067211 */ /* 0x000fe200078e10ff */
[----:B------:R1:W-:Y:S04]  /*0e40*/  STS [R11], RZ ;  /* 0x000000ff0b007388 */ /* 0x0003e80000000800 */
[----:B------:R1:W-:Y:S06]  /*0e50*/  STS [R6], RZ ;  /* 0x000000ff06007388 */ /* 0x0003ec0000000800 */
[----:B------:R-:W-:Y:S05]  /*0e60*/  @!P0 BRA `(.L_x_10) ;  /* 0xfffffffc00d08947 */ /* 0x000fea000383ffff */
[----:B------:R-:W-:Y:S05]  /*0e70*/  BSYNC.RECONVERGENT B0 ;  /* 0x0000000000007941 */ /* 0x000fea0003800200 */
.L_x_9:
[----:B------:R-:W-:Y:S01]  /*0e80*/  BAR.SYNC.DEFER_BLOCKING 0x0 ;  /* 0x0000000000007b1d */ /* 0x000fe20000010000 */
[----:B------:R-:W-:Y:S02]  /*0e90*/  ISETP.NE.AND P0, PT, R27, 0x3, PT ;  /* 0x000000031b00780c */ /* 0x000fe40003f05270 */
[----:B------:R-:W-:Y:S02]  /*0ea0*/  ISETP.GE.U32.AND P1, PT, R3, 0x3, PT ;  /* 0x000000030300780c */ /* 0x000fe40003f26070 */
[----:B------:R-:W-:Y:S01]  /*0eb0*/  MOV R7, R21 ;  /* 0x0000001500077202 */ /* 0x000fe20000000f00 */
[----:B------:R-:W-:Y:S08]  /*0ec0*/  BSSY.RECONVERGENT B0, `(.L_x_11) ;  /* 0x000000c000007945 */ /* 0x000ff00003800200 */
[----:B------:R-:W-:Y:S05]  /*0ed0*/  @!P0 BRA `(.L_x_12) ;  /* 0x0000000000288947 */ /* 0x000fea0003800000 */
[----:B-1----:R-:W-:Y:S01]  /*0ee0*/  IADD3 R6, PT, PT, R4, 0x7000, RZ ;  /* 0x0000700004067810 */ /* 0x002fe20007ffe0ff */
[----:B------:R-:W-:Y:S01]  /*0ef0*/  HFMA2 R9, -RZ, RZ, 0, 0 ;  /* 0x00000000ff097431 */ /* 0x000fe200000001ff */
[----:B------:R-:W-:Y:S02]  /*0f00*/  MOV R7, R21 ;  /* 0x0000001500077202 */ /* 0x000fe40000000f00 */
[----:B------:R-:W-:-:S07]  /*0f10*/  LEA R6, R5, R6, 0x18 ;  /* 0x0000000605067211 */ /* 0x000fce00078ec0ff */
.L_x_13:
[----:B------:R-:W-:Y:S02]  /*0f20*/  LEA R8, R7, R6, 0x2 ;  /* 0x0000000607087211 */ /* 0x000fe400078e10ff */
[----:B------:R-:W-:Y:S02]  /*0f30*/  IADD3 R9, PT, PT, R9, 0x1, RZ ;  /* 0x0000000109097810 */ /* 0x000fe40007ffe0ff */
[----:B------:R-:W-:Y:S01]  /*0f40*/  IADD3 R7, PT, PT, R7, UR14, RZ ;  /* 0x0000000e07077c10 */ /* 0x000fe2000fffe0ff */
[----:B------:R0:W-:Y:S01]  /*0f50*/  STS [R8], RZ ;  /* 0x000000ff08007388 */ /* 0x0001e20000000800 */
[----:B------:R-:W-:-:S13]  /*0f60*/  ISETP.NE.AND P0, PT, R9, R0, PT ;  /* 0x000000000900720c */ /* 0x000fda0003f05270 */
[----:B0-----:R-:W-:Y:S05]  /*0f70*/  @P0 BRA `(.L_x_13) ;  /* 0xfffffffc00e80947 */ /* 0x001fea000383ffff */
.L_x_12:
[----:B------:R-:W-:Y:S05]  /*0f80*/  BSYNC.RECONVERGENT B0 ;  /* 0x0000000000007941 */ /* 0x000fea0003800200 */
.L_x_11:
[----:B------:R-:W-:Y:S04]  /*0f90*/  BSSY.RECONVERGENT B0, `(.L_x_14) ;  /* 0x000000f000007945 */ /* 0x000fe80003800200 */
[----:B------:R-:W-:Y:S05]  /*0fa0*/  @!P1 BRA `(.L_x_15) ;  /* 0x0000000000349947 */ /* 0x000fea0003800000 */
[----:B-1----:R-:W-:-:S04]  /*0fb0*/  IADD3 R6, PT, PT, R4, 0x7000, RZ ;  /* 0x0000700004067810 */ /* 0x002fc80007ffe0ff */
[----:B------:R-:W-:-:S07]  /*0fc0*/  LEA R8, R5, R6, 0x18 ;  /* 0x0000000605087211 */ /* 0x000fce00078ec0ff */
.L_x_16:
[----:B0-----:R-:W-:Y:S02]  /*0fd0*/  LEA R13, R7, R8, 0x2 ;  /* 0x00000008070d7211 */ /* 0x001fe400078e10ff */
[C---:B------:R-:W-:Y:S02]  /*0fe0*/  LEA R7, R2.reuse, R7, 0x2 ;  /* 0x0000000702077211 */ /* 0x040fe400078e10ff */
[C---:B------:R-:W-:Y:S01]  /*0ff0*/  LEA R9, R2.reuse, R13, 0x2 ;  /* 0x0000000d02097211 */ /* 0x040fe200078e10ff */
[----:B------:R0:W-:Y:S01]  /*1000*/  STS [R13], RZ ;  /* 0x000000ff0d007388 */ /* 0x0001e20000000800 */
[----:B------:R-:W-:Y:S02]  /*1010*/  ISETP.GE.U32.AND P0, PT, R7, 0x400, PT ;  /* 0x000004000700780c */ /* 0x000fe40003f06070 */
[C---:B------:R-:W-:Y:S01]  /*1020*/  LEA R11, R2.reuse, R9, 0x2 ;  /* 0x00000009020b7211 */ /* 0x040fe200078e10ff */
[----:B------:R0:W-:Y:S03]  /*1030*/  STS [R9], RZ ;  /* 0x000000ff09007388 */ /* 0x0001e60000000800 */
[----:B------:R-:W-:Y:S01]  /*1040*/  LEA R6, R2, R11, 0x2 ;  /* 0x0000000b02067211 */ /* 0x000fe200078e10ff */
[----:B------:R0:W-:Y:S04]  /*1050*/  STS [R11], RZ ;  /* 0x000000ff0b007388 */ /* 0x0001e80000000800 */
[----:B------:R0:W-:Y:S02]  /*1060*/  STS [R6], RZ ;  /* 0x000000ff06007388 */ /* 0x0001e40000000800 */
[----:B------:R-:W-:Y:S05]  /*1070*/  @!P0 BRA `(.L_x_16) ;  /* 0xfffffffc00d48947 */ /* 0x000fea000383ffff */
.L_x_15:
[----:B------:R-:W-:Y:S05]  /*1080*/  BSYNC.RECONVERGENT B0 ;  /* 0x0000000000007941 */ /* 0x000fea0003800200 */
.L_x_14:
[----:B------:R-:W-:Y:S01]  /*1090*/  BAR.SYNC.DEFER_BLOCKING 0x0 ;  /* 0x0000000000007b1d */ /* 0x000fe20000010000 */
[----:B------:R-:W-:-:S05]  /*10a0*/  ISETP.GT.U32.AND P0, PT, R21, 0xff, PT ;  /* 0x000000ff1500780c */ /* 0x000fca0003f04070 */
[----:B------:R-:W-:Y:S08]  /*10b0*/  BSSY.RECONVERGENT B0, `(.L_x_17) ;  /* 0x0000280000007945 */ /* 0x000ff00003800200 */
[----:B------:R-:W-:Y:S05]  /*10c0*/  @P0 BRA `(.L_x_18) ;  /* 0x0000002400f80947 */ /* 0x000fea0003800000 */
[----:B01----:R-:W-:Y:S02]  /*10d0*/  IADD3 R6, PT, PT, R4, 0x1000, RZ ;  /* 0x0000100004067810 */ /* 0x003fe40007ffe0ff */
[C---:B------:R-:W-:Y:S02]  /*10e0*/  LEA R24, R5.reuse, R4, 0x18 ;  /* 0x0000000405187211 */ /* 0x040fe400078ec0ff */
[----:B------:R-:W-:Y:S02]  /*10f0*/  MOV R25, R21 ;  /* 0x0000001500197202 */ /* 0x000fe40000000f00 */
[----:B------:R-:W-:-:S07]  /*1100*/  LEA R23, R5, R6, 0x18 ;  /* 0x0000000605177211 */ /* 0x000fce00078ec0ff */
.L_x_147:
[C---:B------:R-:W-:Y:S02]  /*1110*/  SHF.L.U32 R29, R25.reuse, 0x4, RZ ;  /* 0x00000004191d7819 */ /* 0x040fe400000006ff */
[----:B------:R-:W-:Y:S02]  /*1120*/  SHF.L.U32 R4, R25, 0x8, RZ ;  /* 0x0000000819047819 */ /* 0x000fe400000006ff */
[----:B------:R-:W-:Y:S02]  /*1130*/  LOP3.LUT R29, R29, 0xffffff00, RZ, 0xc0, !PT ;  /* 0xffffff001d1d7812 */ /* 0x000fe400078ec0ff */
[----:B------:R-:W-:Y:S02]  /*1140*/  LOP3.LUT R4, R4, 0xf00, RZ, 0xc0, !PT ;  /* 0x00000f0004047812 */ /* 0x000fe400078ec0ff */
[----:B------:R-:W-:Y:S02]  /*1150*/  IADD3 R28, PT, PT, R24, R29, RZ ;  /* 0x0000001d181c7210 */ /* 0x000fe40007ffe0ff */
[----:B------:R-:W-:-:S03]  /*1160*/  IADD3 R30, PT, PT, R23, R4, RZ ;  /* 0x00000004171e7210 */ /* 0x000fc60007ffe0ff */
[----:B------:R-:W-:Y:S04]  /*1170*/  LDS.128 R4, [R28] ;  /* 0x000000001c047984 */ /* 0x000fe80000000c00 */
[----:B------:R-:W0:Y:S04]  /*1180*/  LDS.128 R16, [R30] ;  /* 0x000000001e107984 */ /* 0x000e280000000c00 */
[----:B------:R-:W-:Y:S04]  /*1190*/  LDS.128 R12, [R28+0x10] ;  /* 0x000010001c0c7984 */ /* 0x000fe80000000c00 */
[----:B------:R-:W1:Y:S01]  /*11a0*/  LDS.128 R8, [R30+0x10] ;  /* 0x000010001e087984 */ /* 0x000e620000000c00 */
[----:B0-----:R-:W-:-:S04]  /*11b0*/  FFMA R4, R4, R16, RZ ;  /* 0x0000001004047223 */ /* 0x001fc800000000ff */
[----:B------:R-:W-:-:S04]  /*11c0*/  FFMA R5, R5, R17, R4 ;  /* 0x0000001105057223 */ /* 0x000fc80000000004 */
[----:B------:R-:W-:-:S04]  /*11d0*/  FFMA R6, R6, R18, R5 ;  /* 0x0000001206067223 */ /* 0x000fc80000000005 */
[----:B------:R-:W-:Y:S02]  /*11e0*/  FFMA R7, R7, R19, R6 ;  /* 0x0000001307077223 */ /* 0x000fe40000000006 */
[----:B------:R-:W-:Y:S02]  /*11f0*/  LDS.128 R16, [R28+0x20] ;  /* 0x000020001c107984 */ /* 0x000fe40000000c00 */
[----:B-1----:R-:W-:Y:S02]  /*1200*/  FFMA R8, R12, R8, R7 ;  /* 0x000000080c087223 */ /* 0x002fe40000000007 */
[----:B------:R-:W0:Y:S02]  /*1210*/  LDS.128 R4, [R30+0x20] ;  /* 0x000020001e047984 */ /* 0x000e240000000c00 */
[----:B------:R-:W-:-:S04]  /*1220*/  FFMA R9, R13, R9, R8 ;  /* 0x000000090d097223 */ /* 0x000fc80000000008 */
[----:B------:R-:W-:-:S04]  /*1230*/  FFMA R10, R14, R10, R9 ;  /* 0x0000000a0e0a7223 */ /* 0x000fc80000000009 */
[----:B------:R-:W-:Y:S02]  /*1240*/  FFMA R11, R15, R11, R10 ;  /* 0x0000000b0f0b7223 */ /* 0x000fe4000000000a */
[----:B------:R-:W-:Y:S02]  /*1250*/  LDS.128 R12, [R30+0x30] ;  /* 0x000030001e0c7984 */ /* 0x000fe40000000c00 */
[----:B0-----:R-:W-:Y:S02]  /*1260*/  FFMA R4, R16, R4, R11 ;  /* 0x0000000410047223 */ /* 0x001fe4000000000b */
        /* <DEDUP_REMOVED lines=37> */
[----:B------:R-:W-:Y:S02]  /*14c0*/  FFMA R5, R17, R5, R4 ;  /* 0x0000000511057223 */ /* 0x000fe40000000004 */
[----:B------:R-:W1:Y:S02]  /*14d0*/  LDC.64 R16, c[0x0][0x3a0] ;  /* 0x0000e800ff107b82 */ /* 0x000e640000000a00 */
[----:B------:R-:W-:-:S04]  /*14e0*/  FFMA R6, R18, R6, R5 ;  /* 0x0000000612067223 */ /* 0x000fc80000000005 */
[----:B------:R-:W-:-:S04]  /*14f0*/  FFMA R7, R19, R7, R6 ;  /* 0x0000000713077223 */ /* 0x000fc80000000006 */
[----:B0-----:R-:W-:Y:S02]  /*1500*/  FFMA R8, R8, R12, R7 ;  /* 0x0000000c08087223 */ /* 0x001fe40000000007 */
[----:B------:R-:W-:Y:S02]  /*1510*/  LDS.128 R4, [R28+0xa0] ;  /* 0x0000a0001c047984 */ /* 0x000fe40000000c00 */
[----:B------:R-:W-:Y:S01]  /*1520*/  FFMA R9, R9, R13, R8 ;  /* 0x0000000d09097223 */ /* 0x000fe20000000008 */
[----:B------:R-:W-:-:S03]  /*1530*/  LOP3.LUT R8, R25, 0xf0, RZ, 0xc0, !PT ;  /* 0x000000f019087812 */ /* 0x000fc600078ec0ff */
[----:B------:R-:W-:Y:S01]  /*1540*/  FFMA R10, R10, R14, R9 ;  /* 0x0000000e0a0a7223 */ /* 0x000fe20000000009 */
[----:B------:R-:W-:-:S03]  /*1550*/  LOP3.LUT R9, R8, 0xf, R25, 0xf8, !PT ;  /* 0x0000000f08097812 */ /* 0x000fc600078ef819 */
[----:B------:R-:W-:Y:S02]  /*1560*/  FFMA R11, R11, R15, R10 ;  /* 0x0000000f0b0b7223 */ /* 0x000fe4000000000a */
[----:B------:R-:W0:Y:S01]  /*1570*/  LDS.128 R12, [R30+0xa0] ;  /* 0x0000a0001e0c7984 */ /* 0x000e220000000c00 */
[----:B-1----:R-:W-:-:S05]  /*1580*/  IMAD.WIDE.U32 R16, R9, 0x4, R16 ;  /* 0x0000000409107825 */ /* 0x002fca00078e0010 */
[----:B------:R1:W2:Y:S01]  /*1590*/  LDG.E R31, desc[UR10][R16.64] ;  /* 0x0000000a101f7981 */ /* 0x0002a2000c1e1900 */
[----:B------:R-:W3:Y:S01]  /*15a0*/  S2UR UR5, SR_CgaCtaId ;  /* 0x00000000000579c3 */ /* 0x000ee20000008800 */
[----:B------:R-:W-:Y:S01]  /*15b0*/  UMOV UR4, 0x400 ;  /* 0x0000040000047882 */ /* 0x000fe20000000000 */
[----:B------:R-:W-:Y:S01]  /*15c0*/  BSSY.RECONVERGENT B1, `(.L_x_19) ;  /* 0x0000033000017945 */ /* 0x000fe20003800200 */
[----:B-1----:R-:W-:Y:S01]  /*15d0*/  LDS.128 R16, [R28+0xf0] ;  /* 0x0000f0001c107984 */ /* 0x002fe20000000c00 */
[----:B0-----:R-:W-:-:S03]  /*15e0*/  FFMA R4, R4, R12, R11 ;  /* 0x0000000c04047223 */ /* 0x001fc6000000000b */
[----:B------:R-:W-:Y:S01]  /*15f0*/  LDS.128 R8, [R28+0xb0] ;  /* 0x0000b0001c087984 */ /* 0x000fe20000000c00 */
[----:B------:R-:W-:-:S04]  /*1600*/  FFMA R5, R5, R13, R4 ;  /* 0x0000000d05057223 */ /* 0x000fc80000000004 */
[----:B------:R-:W-:-:S04]  /*1610*/  FFMA R6, R6, R14, R5 ;  /* 0x0000000e06067223 */ /* 0x000fc80000000005 */
[----:B------:R-:W-:Y:S02]  /*1620*/  FFMA R7, R7, R15, R6 ;  /* 0x0000000f07077223 */ /* 0x000fe40000000006 */
[----:B------:R-:W0:Y:S02]  /*1630*/  LDS.128 R12, [R30+0xb0] ;  /* 0x0000b0001e0c7984 */ /* 0x000e240000000c00 */
[----:B0-----:R-:W-:Y:S02]  /*1640*/  FFMA R8, R8, R12, R7 ;  /* 0x0000000c08087223 */ /* 0x001fe40000000007 */
[----:B------:R-:W-:Y:S02]  /*1650*/  LDS.128 R4, [R28+0xc0] ;  /* 0x0000c0001c047984 */ /* 0x000fe40000000c00 */
        /* <DEDUP_REMOVED lines=16> */
[----:B0-----:R-:W-:Y:S01]  /*1760*/  FFMA R4, R4, R8, R15 ;  /* 0x0000000804047223 */ /* 0x001fe2000000000f */
[----:B------:R-:W-:Y:S01]  /*1770*/  LOP3.LUT R8, R25, 0xf, RZ, 0xc0, !PT ;  /* 0x0000000f19087812 */ /* 0x000fe200078ec0ff */
[----:B------:R-:W0:Y:S02]  /*1780*/  LDS.128 R12, [R30+0xf0] ;  /* 0x0000f0001e0c7984 */ /* 0x000e240000000c00 */
[----:B------:R-:W-:Y:S01]  /*1790*/  FFMA R5, R5, R9, R4 ;  /* 0x0000000905057223 */ /* 0x000fe20000000004 */
[----:B------:R-:W-:-:S03]  /*17a0*/  MOV R4, UR4 ;  /* 0x0000000400047c02 */ /* 0x000fc60008000f00 */
[----:B------:R-:W-:Y:S01]  /*17b0*/  FFMA R6, R6, R10, R5 ;  /* 0x0000000a06067223 */ /* 0x000fe20000000005 */
[----:B---3--:R-:W-:-:S03]  /*17c0*/  MOV R5, UR5 ;  /* 0x0000000500057c02 */ /* 0x008fc60008000f00 */
[----:B------:R-:W-:Y:S01]  /*17d0*/  FFMA R11, R7, R11, R6 ;  /* 0x0000000b070b7223 */ /* 0x000fe20000000006 */
[----:B------:R-:W-:-:S04]  /*17e0*/  IADD3 R6, PT, PT, R4, 0x2000, RZ ;  /* 0x0000200004067810 */ /* 0x000fc80007ffe0ff */
[C---:B------:R-:W-:Y:S02]  /*17f0*/  LEA R7, R5.reuse, R6, 0x18 ;  /* 0x0000000605077211 */ /* 0x040fe400078ec0ff */
[----:B------:R-:W-:Y:S02]  /*1800*/  IADD3 R6, PT, PT, R4, 0x7000, RZ ;  /* 0x0000700004067810 */ /* 0x000fe40007ffe0ff */
[----:B------:R-:W-:Y:S02]  /*1810*/  LEA R8, R8, R7, 0x8 ;  /* 0x0000000708087211 */ /* 0x000fe400078e40ff */
[----:B------:R-:W-:-:S03]  /*1820*/  LEA R6, R5, R6, 0x18 ;  /* 0x0000000605067211 */ /* 0x000fc600078ec0ff */
[----:B------:R-:W1:Y:S01]  /*1830*/  LDS R7, [R8] ;  /* 0x0000000008077984 */ /* 0x000e620000000800 */
[----:B------:R-:W-:Y:S01]  /*1840*/  IADD3 R9, PT, PT, R6, R29, RZ ;  /* 0x0000001d06097210 */ /* 0x000fe20007ffe0ff */
[----:B0-----:R-:W-:-:S04]  /*1850*/  FFMA R12, R16, R12, R11 ;  /* 0x0000000c100c7223 */ /* 0x001fc8000000000b */
[----:B------:R-:W-:-:S04]  /*1860*/  FFMA R13, R17, R13, R12 ;  /* 0x0000000d110d7223 */ /* 0x000fc8000000000c */
[----:B------:R-:W-:-:S04]  /*1870*/  FFMA R14, R18, R14, R13 ;  /* 0x0000000e120e7223 */ /* 0x000fc8000000000d */
[----:B------:R-:W-:-:S04]  /*1880*/  FFMA R10, R19, R15, R14 ;  /* 0x0000000f130a7223 */ /* 0x000fc8000000000e */
[----:B--2---:R-:W-:-:S04]  /*1890*/  FMUL R10, R10, R31 ;  /* 0x0000001f0a0a7220 */ /* 0x004fc80000400000 */
[----:B-1----:R-:W-:-:S07]  /*18a0*/  FMUL R11, R10, R7 ;  /* 0x000000070a0b7220 */ /* 0x002fce0000400000 */
.L_x_20:
[----:B------:R-:W0:Y:S02]  /*18b0*/  LDS R6, [R9] ;  /* 0x0000000009067984 */ /* 0x000e240000000800 */
[----:B0-----:R-:W-:-:S05]  /*18c0*/  FADD R7, R11, R6 ;  /* 0x000000060b077221 */ /* 0x001fca0000000000 */
[----:B------:R-:W0:Y:S02]  /*18d0*/  ATOMS.CAST.SPIN P0, [R9], R6, R7 ;  /* 0x000000060900758d */ /* 0x000e240001800007 */
[----:B0-----:R-:W-:Y:S05]  /*18e0*/  @!P0 BRA `(.L_x_20) ;  /* 0xfffffffc00f08947 */ /* 0x001fea000383ffff */
[----:B------:R-:W-:Y:S05]  /*18f0*/  BSYNC.RECONVERGENT B1 ;  /* 0x0000000000017941 */ /* 0x000fea0003800200 */
.L_x_19:
[----:B------:R-:W0:Y:S01]  /*1900*/  LDS R7, [R8+0x4] ;  /* 0x0000040008077984 */ /* 0x000e220000000800 */
[----:B------:R-:W-:Y:S01]  /*1910*/  BSSY.RECONVERGENT B1, `(.L_x_21) ;  /* 0x0000006000017945 */ /* 0x000fe20003800200 */
[----:B0-----:R-:W-:-:S07]  /*1920*/  FMUL R11, R10, R7 ;  /* 0x000000070a0b7220 */ /* 0x001fce0000400000 */
.L_x_22:
[----:B------:R-:W0:Y:S02]  /*1930*/  LDS R6, [R9+0x4] ;  /* 0x0000040009067984 */ /* 0x000e240000000800 */
[----:B0-----:R-:W-:-:S05]  /*1940*/  FADD R7, R11, R6 ;  /* 0x000000060b077221 */ /* 0x001fca0000000000 */
[----:B------:R-:W0:Y:S02]  /*1950*/  ATOMS.CAST.SPIN P0, [R9+0x4], R6, R7 ;  /* 0x000004060900758d */ /* 0x000e240001800007 */
[----:B0-----:R-:W-:Y:S05]  /*1960*/  @!P0 BRA `(.L_x_22) ;  /* 0xfffffffc00f08947 */ /* 0x001fea000383ffff */
[----:B------:R-:W-:Y:S05]  /*1970*/  BSYNC.RECONVERGENT B1 ;  /* 0x0000000000017941 */ /* 0x000fea0003800200 */
.L_x_21:
[----:B------:R-:W0:Y:S01]  /*1980*/  LDS R7, [R8+0x8] ;  /* 0x0000080008077984 */ /* 0x000e220000000800 */
[----:B------:R-:W-:Y:S01]  /*1990*/  BSSY.RECONVERGENT B1, `(.L_x_23) ;  /* 0x0000006000017945 */ /* 0x000fe20003800200 */
[----:B0-----:R-:W-:-:S07]  /*19a0*/  FMUL R11, R10, R7 ;  /* 0x000000070a0b7220 */ /* 0x001fce0000400000 */
.L_x_24:
[----:B------:R-:W0:Y:S02]  /*19b0*/  LDS R6, [R9+0x8] ;  /* 0x0000080009067984 */ /* 0x000e240000000800 */
[----:B0-----:R-:W-:-:S05]  /*19c0*/  FADD R7, R11, R6 ;  /* 0x000000060b077221 */ /* 0x001fca0000000000 */
[----:B------:R-:W0:Y:S02]  /*19d0*/  ATOMS.CAST.SPIN P0, [R9+0x8], R6, R7 ;  /* 0x000008060900758d */ /* 0x000e240001800007 */
[----:B0-----:R-:W-:Y:S05]  /*19e0*/  @!P0 BRA `(.L_x_24) ;  /* 0xfffffffc00f08947 */ /* 0x001fea000383ffff */
[----:B------:R-:W-:Y:S05]  /*19f0*/  BSYNC.RECONVERGENT B1 ;  /* 0x0000000000017941 */ /* 0x000fea0003800200 */
.L_x_23:
[----:B------:R-:W0:Y:S01]  /*1a00*/  LDS R7, [R8+0xc] ;  /* 0x00000c0008077984 */ /* 0x000e220000000800 */
[----:B------:R-:W-:Y:S01]  /*1a10*/  BSSY.RECONVERGENT B1, `(.L_x_25) ;  /* 0x0000006000017945 */ /* 0x000fe20003800200 */
[----:B0-----:R-:W-:-:S07]  /*1a20*/  FMUL R11, R10, R7 ;  /* 0x000000070a0b7220 */ /* 0x001fce0000400000 */
.L_x_26:
[----:B------:R-:W0:Y:S02]  /*1a30*/  LDS R6, [R9+0xc] ;  /* 0x00000c0009067984 */ /* 0x000e240000000800 */
[----:B0-----:R-:W-:-:S05]  /*1a40*/  FADD R7, R11, R6 ;  /* 0x000000060b077221 */ /* 0x001fca0000000000 */
[----:B------:R-:W0:Y:S02]  /*1a50*/  ATOMS.CAST.SPIN P0, [R9+0xc], R6, R7 ;  /* 0x00000c060900758d */ /* 0x000e240001800007 */
[----:B0-----:R-:W-:Y:S05]  /*1a60*/  @!P0 BRA `(.L_x_26) ;  /* 0xfffffffc00f08947 */ /* 0x001fea000383ffff */
[----:B------:R-:W-:Y:S05]  /*1a70*/  BSYNC.RECONVERGENT B1 ;  /* 0x0000000000017941 */ /* 0x000fea0003800200 */
.L_x_25:
[----:B------:R-:W0:Y:S01]  /*1a80*/  LDS R7, [R8+0x10] ;  /* 0x0000100008077984 */ /* 0x000e220000000800 */
[----:B------:R-:W-:Y:S01]  /*1a90*/  BSSY.RECONVERGENT B1, `(.L_x_27) ;  /* 0x0000006000017945 */ /* 0x000fe20003800200 */
[----:B0-----:R-:W-:-:S07]  /*1aa0*/  FMUL R11, R10, R7 ;  /* 0x000000070a0b7220 */ /* 0x001fce0000400000 */
.L_x_28:
[----:B------:R-:W0:Y:S02]  /*1ab0*/  LDS R6, [R9+0x10] ;  /* 0x0000100009067984 */ /* 0x000e240000000800 */
[----:B0-----:R-:W-:-:S05]  /*1ac0*/  FADD R7, R11, R6 ;  /* 0x000000060b077221 */ /* 0x001fca0000000000 */
[----:B------:R-:W0:Y:S02]  /*1ad0*/  ATOMS.CAST.SPIN P0, [R9+0x10], R6, R7 ;  /* 0x000010060900758d */ /* 0x000e240001800007 */
[----:B0-----:R-:W-:Y:S05]  /*1ae0*/  @!P0 BRA `(.L_x_28) ;  /* 0xfffffffc00f08947 */ /* 0x001fea000383ffff */
[----:B------:R-:W-:Y:S05]  /*1af0*/  BSYNC.RECONVERGENT B1 ;  /* 0x0000000000017941 */ /* 0x000fea0003800200 */
.L_x_27:
[----:B------:R-:W0:Y:S01]  /*1b00*/  LDS R7, [R8+0x14] ;  /* 0x0000140008077984 */ /* 0x000e220000000800 */
[----:B------:R-:W-:Y:S01]  /*1b10*/  BSSY.RECONVERGENT B1, `(.L_x_29) ;  /* 0x0000006000017945 */ /* 0x000fe20003800200 */
[----:B0-----:R-:W-:-:S07]  /*1b20*/  FMUL R11, R10, R7 ;  /* 0x000000070a0b7220 */ /* 0x001fce0000400000 */
.L_x_30:
[----:B------:R-:W0:Y:S02]  /*1b30*/  LDS R6, [R9+0x14] ;  /* 0x0000140009067984 */ /* 0x000e240000000800 */
[----:B0-----:R-:W-:-:S05]  /*1b40*/  FADD R7, R11, R6 ;  /* 0x000000060b077221 */ /* 0x001fca0000000000 */
[----:B------:R-:W0:Y:S02]  /*1b50*/  ATOMS.CAST.SPIN P0, [R9+0x14], R6, R7 ;  /* 0x000014060900758d */ /* 0x000e240001800007 */
[----:B0-----:R-:W-:Y:S05]  /*1b60*/  @!P0 BRA `(.L_x_30) ;  /* 0xfffffffc00f08947 */ /* 0x001fea000383ffff */
[----:B------:R-:W-:Y:S05]  /*1b70*/  BSYNC.RECONVERGENT B1 ;  /* 0x0000000000017941 */ /* 0x000fea0003800200 */
.L_x_29:
[----:B------:R-:W0:Y:S01]  /*1b80*/  LDS R7, [R8+0x18] ;  /* 0x0000180008077984 */ /* 0x000e220000000800 */
[----:B------:R-:W-:Y:S01]  /*1b90*/  BSSY.RECONVERGENT B1, `(.L_x_31) ;  /* 0x0000006000017945 */ /* 0x000fe20003800200 */
[----:B0-----:R-:W-:-:S07]  /*1ba0*/  FMUL R11, R10, R7 ;  /* 0x000000070a0b7220 */ /* 0x001fce0000400000 */
.L_x_32:
[----:B------:R-:W0:Y:S02]  /*1bb0*/  LDS R6, [R9+0x18] ;  /* 0x0000180009067984 */ /* 0x000e240000000800 */
[----:B0-----:R-:W-:-:S05]  /*1bc0*/  FADD R7, R11, R6 ;  /* 0x000000060b077221 */ /* 0x001fca0000000000 */
[----:B------:R-:W0:Y:S02]  /*1bd0*/  ATOMS.CAST.SPIN P0, [R9+0x18], R6, R7 ;  /* 0x000018060900758d */ /* 0x000e240001800007 */
[----:B0-----:R-:W-:Y:S05]  /*1be0*/  @!P0 BRA `(.L_x_32) ;  /* 0xfffffffc00f08947 */ /* 0x001fea000383ffff */
[----:B------:R-:W-:Y:S05]  /*1bf0*/  BSYNC.RECONVERGENT B1 ;  /* 0x0000000000017941 */ /* 0x000fea0003800200 */
.L_x_31:
[----:B------:R-:W0:Y:S01]  /*1c00*/  LDS R7, [R8+0x1c] ;  /* 0x00001c0008077984 */ /* 0x000e220000000800 */
[----:B------:R-:W-:Y:S01]  /*1c10*/  BSSY.RECONVERGENT B1, `(.L_x_33) ;  /* 0x0000006000017945 */ /* 0x000fe20003800200 */
[----:B0-----:R-:W-:-:S07]  /*1c20*/  FMUL R11, R10, R7 ;  /* 0x000000070a0b7220 */ /* 0x001fce0000400000 */
.L_x_34:
[----:B------:R-:W0:Y:S02]  /*1c30*/  LDS R6, [R9+0x1c] ;  /* 0x00001c0009067984 */ /* 0x000e240000000800 */
[----:B0-----:R-:W-:-:S05]  /*1c40*/  FADD R7, R11, R6 ;  /* 0x000000060b077221 */ /* 0x001fca0000000000 */
[----:B------:R-:W0:Y:S02]  /*1c50*/  ATOMS.CAST.SPIN P0, [R9+0x1c], R6, R7 ;  /* 0x00001c060900758d */ /* 0x000e240001800007 */
[----:B0-----:R-:W-:Y:S05]  /*1c60*/  @!P0 BRA `(.L_x_34) ;  /* 0xfffffffc00f08947 */ /* 0x001fea000383ffff */
[----:B------:R-:W-:Y:S05]  /*1c70*/  BSYNC.RECONVERGENT B1 ;  /* 0x0000000000017941 */ /* 0x000fea0003800200 */
.L_x_33:
[----:B------:R-:W0:Y:S01]  /*1c80*/  LDS R7, [R8+0x20] ;  /* 0x0000200008077984 */ /* 0x000e220000000800 */
[----:B------:R-:W-:Y:S01]  /*1c90*/  BSSY.RECONVERGENT B1, `(.L_x_35) ;  /* 0x0000006000017945 */ /* 0x000fe20003800200 */
[----:B0-----:R-:W-:-:S07]  /*1ca0*/  FMUL R11, R10, R7 ;  /* 0x000000070a0b7220 */ /* 0x001fce0000400000 */
.L_x_36:
[----:B------:R-:W0:Y:S02]  /*1cb0*/  LDS R6, [R9+0x20] ;  /* 0x0000200009067984 */ /* 0x000e240000000800 */
[----:B0-----:R-:W-:-:S05]  /*1cc0*/  FADD R7, R11, R6 ;  /* 0x000000060b077221 */ /* 0x001fca0000000000 */
[----:B------:R-:W0:Y:S02]  /*1cd0*/  ATOMS.CAST.SPIN P0, [R9+0x20], R6, R7 ;  /* 0x000020060900758d */ /* 0x000e240001800007 */
[----:B0-----:R-:W-:Y:S05]  /*1ce0*/  @!P0 BRA `(.L_x_36) ;  /* 0xfffffffc00f08947 */ /* 0x001fea000383ffff */
[----:B------:R-:W-:Y:S05]  /*1cf0*/  BSYNC.RECONVERGENT B1 ;  /* 0x0000000000017941 */ /* 0x000fea0003800200 */
.L_x_35:
[----:B------:R-:W0:Y:S01]  /*1d00*/  LDS R7, [R8+0x24] ;  /* 0x0000240008077984 */ /* 0x000e220000000800 */
[----:B------:R-:W-:Y:S01]  /*1d10*/  BSSY.RECONVERGENT B1, `(.L_x_37) ;  /* 0x0000006000017945 */ /* 0x000fe20003800200 */
[----:B0-----:R-:W-:-:S07]  /*1d20*/  FMUL R11, R10, R7 ;  /* 0x000000070a0b7220 */ /* 0x001fce0000400000 */
.L_x_38:
[----:B------:R-:W0:Y:S02]  /*1d30*/  LDS R6, [R9+0x24] ;  /* 0x0000240009067984 */ /* 0x000e240000000800 */
[----:B0-----:R-:W-:-:S05]  /*1d40*/  FADD R7, R11, R6 ;  /* 0x000000060b077221 */ /* 0x001fca0000000000 */
[----:B------:R-:W0:Y:S02]  /*1d50*/  ATOMS.CAST.SPIN P0, [R9+0x24], R6, R7 ;  /* 0x000024060900758d */ /* 0x000e240001800007 */
[----:B0-----:R-:W-:Y:S05]  /*1d60*/  @!P0 BRA `(.L_x_38) ;  /* 0xfffffffc00f08947 */ /* 0x001fea000383ffff */
[----:B------:R-:W-:Y:S05]  /*1d70*/  BSYNC.RECONVERGENT B1 ;  /* 0x0000000000017941 */ /* 0x000fea0003800200 */
.L_x_37:
[----:B------:R-:W0:Y:S01]  /*1d80*/  LDS R7, [R8+0x28] ;  /* 0x0000280008077984 */ /* 0x000e220000000800 */
[----:B------:R-:W-:Y:S01]  /*1d90*/  BSSY.RECONVERGENT B1, `(.L_x_39) ;  /* 0x0000006000017945 */ /* 0x000fe20003800200 */
[----:B0-----:R-:W-:-:S07]  /*1da0*/  FMUL R11, R10, R7 ;  /* 0x000000070a0b7220 */ /* 0x001fce0000400000 */
.L_x_40:
[----:B------:R-:W0:Y:S02]  /*1db0*/  LDS R6, [R9+0x28] ;  /* 0x0000280009067984 */ /* 0x000e240000000800 */
[----:B0-----:R-:W-:-:S05]  /*1dc0*/  FADD R7, R11, R6 ;  /* 0x000000060b077221 */ /* 0x001fca0000000000 */
[----:B------:R-:W0:Y:S02]  /*1dd0*/  ATOMS.CAST.SPIN P0, [R9+0x28], R6, R7 ;  /* 0x000028060900758d */ /* 0x000e240001800007 */
[----:B0-----:R-:W-:Y:S05]  /*1de0*/  @!P0 BRA `(.L_x_40) ;  /* 0xfffffffc00f08947 */ /* 0x001fea000383ffff */
[----:B------:R-:W-:Y:S05]  /*1df0*/  BSYNC.RECONVERGENT B1 ;  /* 0x0000000000017941 */ /* 0x000fea0003800200 */
.L_x_39:
[----:B------:R-:W0:Y:S01]  /*1e00*/  LDS R7, [R8+0x2c] ;  /* 0x00002c0008077984 */ /* 0x000e220000000800 */
[----:B------:R-:W-:Y:S01]  /*1e10*/  BSSY.RECONVERGENT B1, `(.L_x_41) ;  /* 0x0000006000017945 */ /* 0x000fe20003800200 */
[----:B0-----:R-:W-:-:S07]  /*1e20*/  FMUL R11, R10, R7 ;  /* 0x000000070a0b7220 */ /* 0x001fce0000400000 */
.L_x_42:
[----:B------:R-:W0:Y:S02]  /*1e30*/  LDS R6, [R9+0x2c] ;  /* 0x00002c0009067984 */ /* 0x000e240000000800 */
[----:B0-----:R-:W-:-:S05]  /*1e40*/  FADD R7, R11, R6 ;  /* 0x000000060b077221 */ /* 0x001fca0000000000 */
[----:B------:R-:W0:Y:S02]  /*1e50*/  ATOMS.CAST.SPIN P0, [R9+0x2c], R6, R7 ;  /* 0x00002c060900758d */ /* 0x000e240001800007 */
[----:B0-----:R-:W-:Y:S05]  /*1e60*/  @!P0 BRA `(.L_x_42) ;  /* 0xfffffffc00f08947 */ /* 0x001fea000383ffff */
[----:B------:R-:W-:Y:S05]  /*1e70*/  BSYNC.RECONVERGENT B1 ;  /* 0x0000000000017941 */ /* 0x000fea0003800200 */
.L_x_41:
[----:B------:R-:W0:Y:S01]  /*1e80*/  LDS R7, [R8+0x30] ;  /* 0x0000300008077984 */ /* 0x000e220000000800 */
[----:B------:R-:W-:Y:S01]  /*1e90*/  BSSY.RECONVERGENT B1, `(.L_x_43) ;  /* 0x0000006000017945 */ /* 0x000fe20003800200 */
[----:B0-----:R-:W-:-:S07]  /*1ea0*/  FMUL R11, R10, R7 ;  /* 0x000000070a0b7220 */ /* 0x001fce0000400000 */
.L_x_44:
[----:B------:R-:W0:Y:S02]  /*1eb0*/  LDS R6, [R9+0x30] ;  /* 0x0000300009067984 */ /* 0x000e240000000800 */
[----:B0-----:R-:W-:-:S05]  /*1ec0*/  FADD R7, R11, R6 ;  /* 0x000000060b077221 */ /* 0x001fca0000000000 */
[----:B------:R-:W0:Y:S02]  /*1ed0*/  ATOMS.CAST.SPIN P0, [R9+0x30], R6, R7 ;  /* 0x000030060900758d */ /* 0x000e240001800007 */
[----:B0-----:R-:W-:Y:S05]  /*1ee0*/  @!P0 BRA `(.L_x_44) ;  /* 0xfffffffc00f08947 */ /* 0x001fea000383ffff */
[----:B------:R-:W-:Y:S05]  /*1ef0*/  BSYNC.RECONVERGENT B1 ;  /* 0x0000000000017941 */ /* 0x000fea0003800200 */
.L_x_43:
[----:B------:R-:W0:Y:S01]  /*1f00*/  LDS R7, [R8+0x34] ;  /* 0x0000340008077984 */ /* 0x000e220000000800 */
[----:B------:R-:W-:Y:S01]  /*1f10*/  BSSY.RECONVERGENT B1, `(.L_x_45) ;  /* 0x0000006000017945 */ /* 0x000fe20003800200 */
[----:B0-----:R-:W-:-:S07]  /*1f20*/  FMUL R11, R10, R7 ;  /* 0x000000070a0b7220 */ /* 0x001fce0000400000 */
.L_x_46:
[----:B------:R-:W0:Y:S02]  /*1f30*/  LDS R6, [R9+0x34] ;  /* 0x0000340009067984 */ /* 0x000e240000000800 */
[----:B0-----:R-:W-:-:S05]  /*1f40*/  FADD R7, R11, R6 ;  /* 0x000000060b077221 */ /* 0x001fca0000000000 */
[----:B------:R-:W0:Y:S02]  /*1f50*/  ATOMS.CAST.SPIN P0, [R9+0x34], R6, R7 ;  /* 0x000034060900758d */ /* 0x000e240001800007 */
[----:B0-----:R-:W-:Y:S05]  /*1f60*/  @!P0 BRA `(.L_x_46) ;  /* 0xfffffffc00f08947 */ /* 0x001fea000383ffff */
[----:B------:R-:W-:Y:S05]  /*1f70*/  BSYNC.RECONVERGENT B1 ;  /* 0x0000000000017941 */ /* 0x000fea0003800200 */
.L_x_45:
[----:B------:R-:W0:Y:S01]  /*1f80*/  LDS R7, [R8+0x38] ;  /* 0x0000380008077984 */ /* 0x000e220000000800 */
[----:B------:R-:W-:Y:S01]  /*1f90*/  BSSY.RECONVERGENT B1, `(.L_x_47) ;  /* 0x0000006000017945 */ /* 0x000fe20003800200 */
[----:B0-----:R-:W-:-:S07]  /*1fa0*/  FMUL R11, R10, R7 ;  /* 0x000000070a0b7220 */ /* 0x001fce0000400000 */
.L_x_48:
[----:B------:R-:W0:Y:S02]  /*1fb0*/  LDS R6, [R9+0x38] ;  /* 0x0000380009067984 */ /* 0x000e240000000800 */
[----:B0-----:R-:W-:-:S05]  /*1fc0*/  FADD R7, R11, R6 ;  /* 0x000000060b077221 */ /* 0x001fca0000000000 */
[----:B------:R-:W0:Y:S02]  /*1fd0*/  ATOMS.CAST.SPIN P0, [R9+0x38], R6, R7 ;  /* 0x000038060900758d */ /* 0x000e240001800007 */
[----:B0-----:R-:W-:Y:S05]  /*1fe0*/  @!P0 BRA `(.L_x_48) ;  /* 0xfffffffc00f08947 */ /* 0x001fea000383ffff */
[----:B------:R-:W-:Y:S05]  /*1ff0*/  BSYNC.RECONVERGENT B1 ;  /* 0x0000000000017941 */ /* 0x000fea0003800200 */
.L_x_47:
[----:B------:R-:W0:Y:S01]  /*2000*/  LDS R7, [R8+0x3c] ;  /* 0x00003c0008077984 */ /* 0x000e220000000800 */
[----:B------:R-:W-:Y:S01]  /*2010*/  BSSY.RECONVERGENT B1, `(.L_x_49) ;  /* 0x0000006000017945 */ /* 0x000fe20003800200 */
[----:B0-----:R-:W-:-:S07]  /*2020*/  FMUL R11, R10, R7 ;  /* 0x000000070a0b7220 */ /* 0x001fce0000400000 */
.L_x_50:
[----:B------:R-:W0:Y:S02]  /*2030*/  LDS R6, [R9+0x3c] ;  /* 0x00003c0009067984 */ /* 0x000e240000000800 */
[----:B0-----:R-:W-:-:S05]  /*2040*/  FADD R7, R11, R6 ;  /* 0x000000060b077221 */ /* 0x001fca0000000000 */
[----:B------:R-:W0:Y:S02]  /*2050*/  ATOMS.CAST.SPIN P0, [R9+0x3c], R6, R7 ;  /* 0x00003c060900758d */ /* 0x000e240001800007 */
[----:B0-----:R-:W-:Y:S05]  /*2060*/  @!P0 BRA `(.L_x_50) ;  /* 0xfffffffc00f08947 */ /* 0x001fea000383ffff */
[----:B------:R-:W-:Y:S05]  /*2070*/  BSYNC.RECONVERGENT B1 ;  /* 0x0000000000017941 */ /* 0x000fea0003800200 */
.L_x_49:
[----:B------:R-:W0:Y:S01]  /*2080*/  LDS R7, [R8+0x40] ;  /* 0x0000400008077984 */ /* 0x000e220000000800 */
[----:B------:R-:W-:Y:S01]  /*2090*/  BSSY.RECONVERGENT B1, `(.L_x_51) ;  /* 0x0000006000017945 */ /* 0x000fe20003800200 */
[----:B0-----:R-:W-:-:S07]  /*20a0*/  FMUL R11, R10, R7 ;  /* 0x000000070a0b7220 */ /* 0x001fce0000400000 */
.L_x_52:
[----:B------:R-:W0:Y:S02]  /*20b0*/  LDS R6, [R9+0x40] ;  /* 0x0000400009067984 */ /* 0x000e240000000800 */
[----:B0-----:R-:W-:-:S05]  /*20c0*/  FADD R7, R11, R6 ;  /* 0x000000060b077221 */ /* 0x001fca0000000000 */
[----:B------:R-:W0:Y:S02]  /*20d0*/  ATOMS.CAST.SPIN P0, [R9+0x40], R6, R7 ;  /* 0x000040060900758d */ /* 0x000e240001800007 */
[----:B0-----:R-:W-:Y:S05]  /*20e0*/  @!P0 BRA `(.L_x_52) ;  /* 0xfffffffc00f08947 */ /* 0x001fea000383ffff */
[----:B------:R-:W-:Y:S05]  /*20f0*/  BSYNC.RECONVERGENT B1 ;  /* 0x0000000000017941 */ /* 0x000fea0003800200 */
.L_x_51:
[----:B------:R-:W0:Y:S01]  /*2100*/  LDS R7, [R8+0x44] ;  /* 0x0000440008077984 */ /* 0x000e220000000800 */
[----:B------:R-:W-:Y:S01]  /*2110*/  BSSY.RECONVERGENT B1, `(.L_x_53) ;  /* 0x0000006000017945 */ /* 0x000fe20003800200 */
[----:B0-----:R-:W-:-:S07]  /*2120*/  FMUL R11, R10, R7 ;  /* 0x000000070a0b7220 */ /* 0x001fce0000400000 */
.L_x_54:
[----:B------:R-:W0:Y:S02]  /*2130*/  LDS R6, [R9+0x44] ;  /* 0x0000440009067984 */ /* 0x000e240000000800 */
[----:B0-----:R-:W-:-:S05]  /*2140*/  FADD R7, R11, R6 ;  /* 0x000000060b077221 */ /* 0x001fca0000000000 */
[----:B------:R-:W0:Y:S02]  /*2150*/  ATOMS.CAST.SPIN P0, [R9+0x44], R6, R7 ;  /* 0x000044060900758d */ /* 0x000e240001800007 */
[----:B0-----:R-:W-:Y:S05]  /*2160*/  @!P0 BRA `(.L_x_54) ;  /* 0xfffffffc00f08947 */ /* 0x001fea000383ffff */
[----:B------:R-:W-:Y:S05]  /*2170*/  BSYNC.RECONVERGENT B1 ;  /* 0x0000000000017941 */ /* 0x000fea0003800200 */
.L_x_53:
[----:B------:R-:W0:Y:S01]  /*2180*/  LDS R7, [R8+0x48] ;  /* 0x0000480008077984 */ /* 0x000e220000000800 */
[----:B------:R-:W-:Y:S01]  /*2190*/  BSSY.RECONVERGENT B1, `(.L_x_55) ;  /* 0x0000006000017945 */ /* 0x000fe20003800200 */
[----:B0-----:R-:W-:-:S07]  /*21a0*/  FMUL R11, R10, R7 ;  /* 0x000000070a0b7220 */ /* 0x001fce0000400000 */
.L_x_56:
[----:B------:R-:W0:Y:S02]  /*21b0*/  LDS R6, [R9+0x48] ;  /* 0x0000480009067984 */ /* 0x000e240000000800 */
[----:B0-----:R-:W-:-:S05]  /*21c0*/  FADD R7, R11, R6 ;  /* 0x000000060b077221 */ /* 0x001fca0000000000 */
[----:B------:R-:W0:Y:S02]  /*21d0*/  ATOMS.CAST.SPIN P0, [R9+0x48], R6, R7 ;  /* 0x000048060900758d */ /* 0x000e240001800007 */
[----:B0-----:R-:W-:Y:S05]  /*21e0*/  @!P0 BRA `(.L_x_56) ;  /* 0xfffffffc00f08947 */ /* 0x001fea000383ffff */
[----:B------:R-:W-:Y:S05]  /*21f0*/  BSYNC.RECONVERGENT B1 ;  /* 0x0000000000017941 */ /* 0x000fea0003800200 */
.L_x_55:
[----:B------:R-:W0:Y:S01]  /*2200*/  LDS R7, [R8+0x4c] ;  /* 0x00004c0008077984 */ /* 0x000e220000000800 */
[----:B------:R-:W-:Y:S01]  /*2210*/  BSSY.RECONVERGENT B1, `(.L_x_57) ;  /* 0x0000006000017945 */ /* 0x000fe20003800200 */
[----:B0-----:R-:W-:-:S07]  /*2220*/  FMUL R11, R10, R7 ;  /* 0x000000070a0b7220 */ /* 0x001fce0000400000 */
.L_x_58:
[----:B------:R-:W0:Y:S02]  /*2230*/  LDS R6, [R9+0x4c] ;  /* 0x00004c0009067984 */ /* 0x000e240000000800 */
[----:B0-----:R-:W-:-:S05]  /*2240*/  FADD R7, R11, R6 ;  /* 0x000000060b077221 */ /* 0x001fca0000000000 */
[----:B------:R-:W0:Y:S02]  /*2250*/  ATOMS.CAST.SPIN P0, [R9+0x4c], R6, R7 ;  /* 0x00004c060900758d */ /* 0x000e240001800007 */
[----:B0-----:R-:W-:Y:S05]  /*2260*/  @!P0 BRA `(.L_x_58) ;  /* 0xfffffffc00f08947 */ /* 0x001fea000383ffff */
[----:B------:R-:W-:Y:S05]  /*2270*/  BSYNC.RECONVERGENT B1 ;  /* 0x0000000000017941 */ /* 0x000fea0003800200 */
.L_x_57:
[----:B------:R-:W0:Y:S01]  /*2280*/  LDS R7, [R8+0x50] ;  /* 0x0000500008077984 */ /* 0x000e220000000800 */
[----:B------:R-:W-:Y:S01]  /*2290*/  BSSY.RECONVERGENT B1, `(.L_x_59) ;  /* 0x0000006000017945 */ /* 0x000fe20003800200 */
[----:B0-----:R-:W-:-:S07]  /*22a0*/  FMUL R11, R10, R7 ;  /* 0x000000070a0b7220 */ /* 0x001fce0000400000 */
.L_x_60:
[----:B------:R-:W0:Y:S02]  /*22b0*/  LDS R6, [R9+0x50] ;  /* 0x0000500009067984 */ /* 0x000e240000000800 */
[----:B0-----:R-:W-:-:S05]  /*22c0*/  FADD R7, R11, R6 ;  /* 0x000000060b077221 */ /* 0x001fca0000000000 */
[----:B------:R-:W0:Y:S02]  /*22d0*/  ATOMS.CAST.SPIN P0, [R9+0x50], R6, R7 ;  /* 0x000050060900758d */ /* 0x000e240001800007 */
[----:B0-----:R-:W-:Y:S05]  /*22e0*/  @!P0 BRA `(.L_x_60) ;  /* 0xfffffffc00f08947 */ /* 0x001fea000383ffff */
[----:B------:R-:W-:Y:S05]  /*22f0*/  BSYNC.RECONVERGENT B1 ;  /* 0x0000000000017941 */ /* 0x000fea0003800200 */
.L_x_59:
[----:B------:R-:W0:Y:S01]  /*2300*/  LDS R7, [R8+0x54] ;  /* 0x0000540008077984 */ /* 0x000e220000000800 */
[----:B------:R-:W-:Y:S01]  /*2310*/  BSSY.RECONVERGENT B1, `(.L_x_61) ;  /* 0x0000006000017945 */ /* 0x000fe20003800200 */
[----:B0-----:R-:W-:-:S07]  /*2320*/  FMUL R11, R10, R7 ;  /* 0x000000070a0b7220 */ /* 0x001fce0000400000 */
.L_x_62:
[----:B------:R-:W0:Y:S02]  /*2330*/  LDS R6, [R9+0x54] ;  /* 0x0000540009067984 */ /* 0x000e240000000800 */
[----:B0-----:R-:W-:-:S05]  /*2340*/  FADD R7, R11, R6 ;  /* 0x000000060b077221 */ /* 0x001fca0000000000 */
[----:B------:R-:W0:Y:S02]  /*2350*/  ATOMS.CAST.SPIN P0, [R9+0x54], R6, R7 ;  /* 0x000054060900758d */ /* 0x000e240001800007 */
[----:B0-----:R-:W-:Y:S05]  /*2360*/  @!P0 BRA `(.L_x_62) ;  /* 0xfffffffc00f08947 */ /* 0x001fea000383ffff */
[----:B------:R-:W-:Y:S05]  /*2370*/  BSYNC.RECONVERGENT B1 ;  /* 0x0000000000017941 */ /* 0x000fea0003800200 */
.L_x_61:
[----:B------:R-:W0:Y:S01]  /*2380*/  LDS R7, [R8+0x58] ;  /* 0x0000580008077984 */ /* 0x000e220000000800 */
[----:B------:R-:W-:Y:S01]  /*2390*/  BSSY.RECONVERGENT B1, `(.L_x_63) ;  /* 0x0000006000017945 */ /* 0x000fe20003800200 */
[----:B0-----:R-:W-:-:S07]  /*23a0*/  FMUL R11, R10, R7 ;  /* 0x000000070a0b7220 */ /* 0x001fce0000400000 */
.L_x_64:
[----:B------:R-:W0:Y:S02]  /*23b0*/  LDS R6, [R9+0x58] ;  /* 0x0000580009067984 */ /* 0x000e240000000800 */
[----:B0-----:R-:W-:-:S05]  /*23c0*/  FADD R7, R11, R6 ;  /* 0x000000060b077221 */ /* 0x001fca0000000000 */
[----:B------:R-:W0:Y:S02]  /*23d0*/  ATOMS.CAST.SPIN P0, [R9+0x58], R6, R7 ;  /* 0x000058060900758d */ /* 0x000e240001800007 */
[----:B0-----:R-:W-:Y:S05]  /*23e0*/  @!P0 BRA `(.L_x_64) ;  /* 0xfffffffc00f08947 */ /* 0x001fea000383ffff */
[----:B------:R-:W-:Y:S05]  /*23f0*/  BSYNC.RECONVERGENT B1 ;  /* 0x0000000000017941 */ /* 0x000fea0003800200 */
.L_x_63:
[----:B------:R-:W0:Y:S01]  /*2400*/  LDS R7, [R8+0x5c] ;  /* 0x00005c0008077984 */ /* 0x000e220000000800 */
[----:B------:R-:W-:Y:S01]  /*2410*/  BSSY.RECONVERGENT B1, `(.L_x_65) ;  /* 0x0000006000017945 */ /* 0x000fe20003800200 */
[----:B0-----:R-:W-:-:S07]  /*2420*/  FMUL R11, R10, R7 ;  /* 0x000000070a0b7220 */ /* 0x001fce0000400000 */
.L_x_66:
[----:B------:R-:W0:Y:S02]  /*2430*/  LDS R6, [R9+0x5c] ;  /* 0x00005c0009067984 */ /* 0x000e240000000800 */
[----:B0-----:R-:W-:-:S05]  /*2440*/  FADD R7, R11, R6 ;  /* 0x000000060b077221 */ /* 0x001fca0000000000 */
[----:B------:R-:W0:Y:S02]  /*2450*/  ATOMS.CAST.SPIN P0, [R9+0x5c], R6, R7 ;  /* 0x00005c060900758d */ /* 0x000e240001800007 */
[----:B0-----:R-:W-:Y:S05]  /*2460*/  @!P0 BRA `(.L_x_66) ;  /* 0xfffffffc00f08947 */ /* 0x001fea000383ffff */
[----:B------:R-:W-:Y:S05]  /*2470*/  BSYNC.RECONVERGENT B1 ;  /* 0x0000000000017941 */ /* 0x000fea0003800200 */
.L_x_65:
[----:B------:R-:W0:Y:S01]  /*2480*/  LDS R7, [R8+0x60] ;  /* 0x0000600008077984 */ /* 0x000e220000000800 */
[----:B------:R-:W-:Y:S01]  /*2490*/  BSSY.RECONVERGENT B1, `(.L_x_67) ;  /* 0x0000006000017945 */ /* 0x000fe20003800200 */
[----:B0-----:R-:W-:-:S07]  /*24a0*/  FMUL R11, R10, R7 ;  /* 0x000000070a0b7220 */ /* 0x001fce0000400000 */
.L_x_68:
[----:B------:R-:W0:Y:S02]  /*24b0*/  LDS R6, [R9+0x60] ;  /* 0x0000600009067984 */ /* 0x000e240000000800 */
[----:B0-----:R-:W-:-:S05]  /*24c0*/  FADD R7, R11, R6 ;  /* 0x000000060b077221 */ /* 0x001fca0000000000 */
[----:B------:R-:W0:Y:S02]  /*24d0*/  ATOMS.CAST.SPIN P0, [R9+0x60], R6, R7 ;  /* 0x000060060900758d */ /* 0x000e240001800007 */
[----:B0-----:R-:W-:Y:S05]  /*24e0*/  @!P0 BRA `(.L_x_68) ;  /* 0xfffffffc00f08947 */ /* 0x001fea000383ffff */
[----:B------:R-:W-:Y:S05]  /*24f0*/  BSYNC.RECONVERGENT B1 ;  /* 0x0000000000017941 */ /* 0x000fea0003800200 */
.L_x_67:
[----:B------:R-:W0:Y:S01]  /*2500*/  LDS R7, [R8+0x64] ;  /* 0x0000640008077984 */ /* 0x000e220000000800 */
[----:B------:R-:W-:Y:S01]  /*2510*/  BSSY.RECONVERGENT B1, `(.L_x_69) ;  /* 0x0000006000017945 */ /* 0x000fe20003800200 */
[----:B0-----:R-:W-:-:S07]  /*2520*/  FMUL R11, R10, R7 ;  /* 0x000000070a0b7220 */ /* 0x001fce0000400000 */
.L_x_70:
[----:B------:R-:W0:Y:S02]  /*2530*/  LDS R6, [R9+0x64] ;  /* 0x0000640009067984 */ /* 0x000e240000000800 */
[----:B0-----:R-:W-:-:S05]  /*2540*/  FADD R7, R11, R6 ;  /* 0x000000060b077221 */ /* 0x001fca0000000000 */
[----:B------:R-:W0:Y:S02]  /*2550*/  ATOMS.CAST.SPIN P0, [R9+0x64], R6, R7 ;  /* 0x000064060900758d */ /* 0x000e240001800007 */
[----:B0-----:R-:W-:Y:S05]  /*2560*/  @!P0 BRA `(.L_x_70) ;  /* 0xfffffffc00f08947 */ /* 0x001fea000383ffff */
[----:B------:R-:W-:Y:S05]  /*2570*/  BSYNC.RECONVERGENT B1 ;  /* 0x0000000000017941 */ /* 0x000fea0003800200 */
.L_x_69:
[----:B------:R-:W0:Y:S01]  /*2580*/  LDS R7, [R8+0x68] ;  /* 0x0000680008077984 */ /* 0x000e220000000800 */
[----:B------:R-:W-:Y:S01]  /*2590*/  BSSY.RECONVERGENT B1, `(.L_x_71) ;  /* 0x0000006000017945 */ /* 0x000fe20003800200 */
[----:B0-----:R-:W-:-:S07]  /*25a0*/  FMUL R11, R10, R7 ;  /* 0x000000070a0b7220 */ /* 0x001fce0000400000 */
.L_x_72:
[----:B------:R-:W0:Y:S02]  /*25b0*/  LDS R6, [R9+0x68] ;  /* 0x0000680009067984 */ /* 0x000e240000000800 */
[----:B0-----:R-:W-:-:S05]  /*25c0*/  FADD R7, R11, R6 ;  /* 0x000000060b077221 */ /* 0x001fca0000000000 */
[----:B------:R-:W0:Y:S02]  /*25d0*/  ATOMS.CAST.SPIN P0, [R9+0x68], R6, R7 ;  /* 0x000068060900758d */ /* 0x000e240001800007 */
[----:B0-----:R-:W-:Y:S05]  /*25e0*/  @!P0 BRA `(.L_x_72) ;  /* 0xfffffffc00f08947 */ /* 0x001fea000383ffff */
[----:B------:R-:W-:Y:S05]  /*25f0*/  BSYNC.RECONVERGENT B1 ;  /* 0x0000000000017941 */ /* 0x000fea0003800200 */
.L_x_71:
[----:B------:R-:W0:Y:S01]  /*2600*/  LDS R7, [R8+0x6c] ;  /* 0x00006c0008077984 */ /* 0x000e220000000800 */
[----:B------:R-:W-:Y:S01]  /*2610*/  BSSY.RECONVERGENT B1, `(.L_x_73) ;  /* 0x0000006000017945 */ /* 0x000fe20003800200 */
[----:B0-----:R-:W-:-:S07]  /*2620*/  FMUL R11, R10, R7 ;  /* 0x000000070a0b7220 */ /* 0x001fce0000400000 */
.L_x_74:
[----:B------:R-:W0:Y:S02]  /*2630*/  LDS R6, [R9+0x6c] ;  /* 0x00006c0009067984 */ /* 0x000e240000000800 */
[----:B0-----:R-:W-:-:S05]  /*2640*/  FADD R7, R11, R6 ;  /* 0x000000060b077221 */ /* 0x001fca0000000000 */
[----:B------:R-:W0:Y:S02]  /*2650*/  ATOMS.CAST.SPIN P0, [R9+0x6c], R6, R7 ;  /* 0x00006c060900758d */ /* 0x000e240001800007 */
[----:B0-----:R-:W-:Y:S05]  /*2660*/  @!P0 BRA `(.L_x_74) ;  /* 0xfffffffc00f08947 */ /* 0x001fea000383ffff */
[----:B------:R-:W-:Y:S05]  /*2670*/  BSYNC.RECONVERGENT B1 ;  /* 0x0000000000017941 */ /* 0x000fea0003800200 */
.L_x_73:
[----:B------:R-:W0:Y:S01]  /*2680*/  LDS R7, [R8+0x70] ;  /* 0x0000700008077984 */ /* 0x000e220000000800 */
[----:B------:R-:W-:Y:S01]  /*2690*/  BSSY.RECONVERGENT B1, `(.L_x_75) ;  /* 0x0000006000017945 */ /* 0x000fe20003800200 */
[----:B0-----:R-:W-:-:S07]  /*26a0*/  FMUL R11, R10, R7 ;  /* 0x000000070a0b7220 */ /* 0x001fce0000400000 */
.L_x_76:
[----:B------:R-:W0:Y:S02]  /*26b0*/  LDS R6, [R9+0x70] ;  /* 0x0000700009067984 */ /* 0x000e240000000800 */
[----:B0-----:R-:W-:-:S05]  /*26c0*/  FADD R7, R11, R6 ;  /* 0x000000060b077221 */ /* 0x001fca0000000000 */
[----:B------:R-:W0:Y:S02]  /*26d0*/  ATOMS.CAST.SPIN P0, [R9+0x70], R6, R7 ;  /* 0x000070060900758d */ /* 0x000e240001800007 */
[----:B0-----:R-:W-:Y:S05]  /*26e0*/  @!P0 BRA `(.L_x_76) ;  /* 0xfffffffc00f08947 */ /* 0x001fea000383ffff */
[----:B------:R-:W-:Y:S05]  /*26f0*/  BSYNC.RECONVERGENT B1 ;  /* 0x0000000000017941 */ /* 0x000fea0003800200 */
.L_x_75:
[----:B------:R-:W0:Y:S01]  /*2700*/  LDS R7, [R8+0x74] ;  /* 0x0000740008077984 */ /* 0x000e220000000800 */
[----:B------:R-:W-:Y:S01]  /*2710*/  BSSY.RECONVERGENT B1, `(.L_x_77) ;  /* 0x0000006000017945 */ /* 0x000fe20003800200 */
[----:B0-----:R-:W-:-:S07]  /*2720*/  FMUL R11, R10, R7 ;  /* 0x000000070a0b7220 */ /* 0x001fce0000400000 */
.L_x_78:
[----:B------:R-:W0:Y:S02]  /*2730*/  LDS R6, [R9+0x74] ;  /* 0x0000740009067984 */ /* 0x000e240000000800 */
[----:B0-----:R-:W-:-:S05]  /*2740*/  FADD R7, R11, R6 ;  /* 0x000000060b077221 */ /* 0x001fca0000000000 */
[----:B------:R-:W0:Y:S02]  /*2750*/  ATOMS.CAST.SPIN P0, [R9+0x74], R6, R7 ;  /* 0x000074060900758d */ /* 0x000e240001800007 */
[----:B0-----:R-:W-:Y:S05]  /*2760*/  @!P0 BRA `(.L_x_78) ;  /* 0xfffffffc00f08947 */ /* 0x001fea000383ffff */
[----:B------:R-:W-:Y:S05]  /*2770*/  BSYNC.RECONVERGENT B1 ;  /* 0x0000000000017941 */ /* 0x000fea0003800200 */
.L_x_77:
[----:B------:R-:W0:Y:S01]  /*2780*/  LDS R7, [R8+0x78] ;  /* 0x0000780008077984 */ /* 0x000e220000000800 */
[----:B------:R-:W-:Y:S01]  /*2790*/  BSSY.RECONVERGENT B1, `(.L_x_79) ;  /* 0x0000006000017945 */ /* 0x000fe20003800200 */
[----:B0-----:R-:W-:-:S07]  /*27a0*/  FMUL R11, R10, R7 ;  /* 0x000000070a0b7220 */ /* 0x001fce0000400000 */
.L_x_80:
[----:B------:R-:W0:Y:S02]  /*27b0*/  LDS R6, [R9+0x78] ;  /* 0x0000780009067984 */ /* 0x000e240000000800 */
[----:B0-----:R-:W-:-:S05]  /*27c0*/  FADD R7, R11, R6 ;  /* 0x000000060b077221 */ /* 0x001fca0000000000 */
[----:B------:R-:W0:Y:S02]  /*27d0*/  ATOMS.CAST.SPIN P0, [R9+0x78], R6, R7 ;  /* 0x000078060900758d */ /* 0x000e240001800007 */
[----:B0-----:R-:W-:Y:S05]  /*27e0*/  @!P0 BRA `(.L_x_80) ;  /* 0xfffffffc00f08947 */ /* 0x001fea000383ffff */
[----:B------:R-:W-:Y:S05]  /*27f0*/  BSYNC.RECONVERGENT B1 ;  /* 0x0000000000017941 */ /* 0x000fea0003800200 */
.L_x_79:
[----:B------:R-:W0:Y:S01]  /*2800*/  LDS R7, [R8+0x7c] ;  /* 0x00007c0008077984 */ /* 0x000e220000000800 */
[----:B------:R-:W-:Y:S01]  /*2810*/  BSSY.RECONVERGENT B1, `(.L_x_81) ;  /* 0x0000006000017945 */ /* 0x000fe20003800200 */
[----:B0-----:R-:W-:-:S07]  /*2820*/  FMUL R11, R10, R7 ;  /* 0x000000070a0b7220 */ /* 0x001fce0000400000 */
.L_x_82:
[----:B------:R-:W0:Y:S02]  /*2830*/  LDS R6, [R9+0x7c] ;  /* 0x00007c0009067984 */ /* 0x000e240000000800 */
[----:B0-----:R-:W-:-:S05]  /*2840*/  FADD R7, R11, R6 ;  /* 0x000000060b077221 */ /* 0x001fca0000000000 */
[----:B------:R-:W0:Y:S02]  /*2850*/  ATOMS.CAST.SPIN P0, [R9+0x7c], R6, R7 ;  /* 0x00007c060900758d */ /* 0x000e240001800007 */
[----:B0-----:R-:W-:Y:S05]  /*2860*/  @!P0 BRA `(.L_x_82) ;  /* 0xfffffffc00f08947 */ /* 0x001fea000383ffff */
[----:B------:R-:W-:Y:S05]  /*2870*/  BSYNC.RECONVERGENT B1 ;  /* 0x0000000000017941 */ /* 0x000fea0003800200 */
.L_x_81:
[----:B------:R-:W0:Y:S01]  /*2880*/  LDS R7, [R8+0x80] ;  /* 0x0000800008077984 */ /* 0x000e220000000800 */
[----:B------:R-:W-:Y:S01]  /*2890*/  BSSY.RECONVERGENT B1, `(.L_x_83) ;  /* 0x0000006000017945 */ /* 0x000fe20003800200 */
[----:B0-----:R-:W-:-:S07]  /*28a0*/  FMUL R11, R10, R7 ;  /* 0x000000070a0b7220 */ /* 0x001fce0000400000 */
.L_x_84:
[----:B------:R-:W0:Y:S02]  /*28b0*/  LDS R6, [R9+0x80] ;  /* 0x0000800009067984 */ /* 0x000e240000000800 */
[----:B0-----:R-:W-:-:S05]  /*28c0*/  FADD R7, R11, R6 ;  /* 0x000000060b077221 */ /* 0x001fca0000000000 */
[----:B------:R-:W0:Y:S02]  /*28d0*/  ATOMS.CAST.SPIN P0, [R9+0x80], R6, R7 ;  /* 0x000080060900758d */ /* 0x000e240001800007 */
[----:B0-----:R-:W-:Y:S05]  /*28e0*/  @!P0 BRA `(.L_x_84) ;  /* 0xfffffffc00f08947 */ /* 0x001fea000383ffff */
[----:B------:R-:W-:Y:S05]  /*28f0*/  BSYNC.RECONVERGENT B1 ;  /* 0x0000000000017941 */ /* 0x000fea0003800200 */
.L_x_83:
[----:B------:R-:W0:Y:S01]  /*2900*/  LDS R7, [R8+0x84] ;  /* 0x0000840008077984 */ /* 0x000e220000000800 */
[----:B------:R-:W-:Y:S01]  /*2910*/  BSSY.RECONVERGENT B1, `(.L_x_85) ;  /* 0x0000006000017945 */ /* 0x000fe20003800200 */
[----:B0-----:R-:W-:-:S07]  /*2920*/  FMUL R11, R10, R7 ;  /* 0x000000070a0b7220 */ /* 0x001fce0000400000 */
.L_x_86:
[----:B------:R-:W0:Y:S02]  /*2930*/  LDS R6, [R9+0x84] ;  /* 0x0000840009067984 */ /* 0x000e240000000800 */
[----:B0-----:R-:W-:-:S05]  /*2940*/  FADD R7, R11, R6 ;  /* 0x000000060b077221 */ /* 0x001fca0000000000 */
[----:B------:R-:W0:Y:S02]  /*2950*/  ATOMS.CAST.SPIN P0, [R9+0x84], R6, R7 ;  /* 0x000084060900758d */ /* 0x000e240001800007 */
[----:B0-----:R-:W-:Y:S05]  /*2960*/  @!P0 BRA `(.L_x_86) ;  /* 0xfffffffc00f08947 */ /* 0x001fea000383ffff */
[----:B------:R-:W-:Y:S05]  /*2970*/  BSYNC.RECONVERGENT B1 ;  /* 0x0000000000017941 */ /* 0x000fea0003800200 */
.L_x_85:
[----:B------:R-:W0:Y:S01]  /*2980*/  LDS R7, [R8+0x88] ;  /* 0x0000880008077984 */ /* 0x000e220000000800 */
[----:B------:R-:W-:Y:S01]  /*2990*/  BSSY.RECONVERGENT B1, `(.L_x_87) ;  /* 0x0000006000017945 */ /* 0x000fe20003800200 */
[----:B0-----:R-:W-:-:S07]  /*29a0*/  FMUL R11, R10, R7 ;  /* 0x000000070a0b7220 */ /* 0x001fce0000400000 */
.L_x_88:
[----:B------:R-:W0:Y:S02]  /*29b0*/  LDS R6, [R9+0x88] ;  /* 0x0000880009067984 */ /* 0x000e240000000800 */
[----:B0-----:R-:W-:-:S05]  /*29c0*/  FADD R7, R11, R6 ;  /* 0x000000060b077221 */ /* 0x001fca0000000000 */
[----:B------:R-:W0:Y:S02]  /*29d0*/  ATOMS.CAST.SPIN P0, [R9+0x88], R6, R7 ;  /* 0x000088060900758d */ /* 0x000e240001800007 */
[----:B0-----:R-:W-:Y:S05]  /*29e0*/  @!P0 BRA `(.L_x_88) ;  /* 0xfffffffc00f08947 */ /* 0x001fea000383ffff */
[----:B------:R-:W-:Y:S05]  /*29f0*/  BSYNC.RECONVERGENT B1 ;  /* 0x0000000000017941 */ /* 0x000fea0003800200 */
.L_x_87:
[----:B------:R-:W0:Y:S01]  /*2a00*/  LDS R7, [R8+0x8c] ;  /* 0x00008c0008077984 */ /* 0x000e220000000800 */
[----:B------:R-:W-:Y:S01]  /*2a10*/  BSSY.RECONVERGENT B1, `(.L_x_89) ;  /* 0x0000006000017945 */ /* 0x000fe20003800200 */
[----:B0-----:R-:W-:-:S07]  /*2a20*/  FMUL R11, R10, R7 ;  /* 0x000000070a0b7220 */ /* 0x001fce0000400000 */
.L_x_90:
[----:B------:R-:W0:Y:S02]  /*2a30*/  LDS R6, [R9+0x8c] ;  /* 0x00008c0009067984 */ /* 0x000e240000000800 */
[----:B0-----:R-:W-:-:S05]  /*2a40*/  FADD R7, R11, R6 ;  /* 0x000000060b077221 */ /* 0x001fca0000000000 */
[----:B------:R-:W0:Y:S02]  /*2a50*/  ATOMS.CAST.SPIN P0, [R9+0x8c], R6, R7 ;  /* 0x00008c060900758d */ /* 0x000e240001800007 */
[----:B0-----:R-:W-:Y:S05]  /*2a60*/  @!P0 BRA `(.L_x_90) ;  /* 0xfffffffc00f08947 */ /* 0x001fea000383ffff */
[----:B------:R-:W-:Y:S05]  /*2a70*/  BSYNC.RECONVERGENT B1 ;  /* 0x0000000000017941 */ /* 0x000fea0003800200 */
.L_x_89:
[----:B------:R-:W0:Y:S01]  /*2a80*/  LDS R7, [R8+0x90] ;  /* 0x0000900008077984 */ /* 0x000e220000000800 */
[----:B------:R-:W-:Y:S01]  /*2a90*/  BSSY.RECONVERGENT B1, `(.L_x_91) ;  /* 0x0000006000017945 */ /* 0x000fe20003800200 */
[----:B0-----:R-:W-:-:S07]  /*2aa0*/  FMUL R11, R10, R7 ;  /* 0x000000070a0b7220 */ /* 0x001fce0000400000 */
.L_x_92:
[----:B------:R-:W0:Y:S02]  /*2ab0*/  LDS R6, [R9+0x90] ;  /* 0x0000900009067984 */ /* 0x000e240000000800 */
[----:B0-----:R-:W-:-:S05]  /*2ac0*/  FADD R7, R11, R6 ;  /* 0x000000060b077221 */ /* 0x001fca0000000000 */
[----:B------:R-:W0:Y:S02]  /*2ad0*/  ATOMS.CAST.SPIN P0, [R9+0x90], R6, R7 ;  /* 0x000090060900758d */ /* 0x000e240001800007 */
[----:B0-----:R-:W-:Y:S05]  /*2ae0*/  @!P0 BRA `(.L_x_92) ;  /* 0xfffffffc00f08947 */ /* 0x001fea000383ffff */
[----:B------:R-:W-:Y:S05]  /*2af0*/  BSYNC.RECONVERGENT B1 ;  /* 0x0000000000017941 */ /* 0x000fea0003800200 */
.L_x_91:
[----:B------:R-:W0:Y:S01]  /*2b00*/  LDS R7, [R8+0x94] ;  /* 0x0000940008077984 */ /* 0x000e220000000800 */
[----:B------:R-:W-:Y:S01]  /*2b10*/  BSSY.RECONVERGENT B1, `(.L_x_93) ;  /* 0x0000006000017945 */ /* 0x000fe20003800200 */
[----:B0-----:R-:W-:-:S07]  /*2b20*/  FMUL R11, R10, R7 ;  /* 0x000000070a0b7220 */ /* 0x001fce0000400000 */
.L_x_94:
[----:B------:R-:W0:Y:S02]  /*2b30*/  LDS R6, [R9+0x94] ;  /* 0x0000940009067984 */ /* 0x000e240000000800 */
[----:B0-----:R-:W-:-:S05]  /*2b40*/  FADD R7, R11, R6 ;  /* 0x000000060b077221 */ /* 0x001fca0000000000 */
[----:B------:R-:W0:Y:S02]  /*2b50*/  ATOMS.CAST.SPIN P0, [R9+0x94], R6, R7 ;  /* 0x000094060900758d */ /* 0x000e240001800007 */
[----:B0-----:R-:W-:Y:S05]  /*2b60*/  @!P0 BRA `(.L_x_94) ;  /* 0xfffffffc00f08947 */ /* 0x001fea000383ffff */
[----:B------:R-:W-:Y:S05]  /*2b70*/  BSYNC.RECONVERGENT B1 ;  /* 0x0000000000017941 */ /* 0x000fea0003800200 */
.L_x_93:
[----:B------:R-:W0:Y:S01]  /*2b80*/  LDS R7, [R8+0x98] ;  /* 0x0000980008077984 */ /* 0x000e220000000800 */
[----:B------:R-:W-:Y:S01]  /*2b90*/  BSSY.RECONVERGENT B1, `(.L_x_95) ;  /* 0x0000006000017945 */ /* 0x000fe20003800200 */
[----:B0-----:R-:W-:-:S07]  /*2ba0*/  FMUL R11, R10, R7 ;  /* 0x000000070a0b7220 */ /* 0x001fce0000400000 */
.L_x_96:
[----:B------:R-:W0:Y:S02]  /*2bb0*/  LDS R6, [R9+0x98] ;  /* 0x0000980009067984 */ /* 0x000e240000000800 */
[----:B0-----:R-:W-:-:S05]  /*2bc0*/  FADD R7, R11, R6 ;  /* 0x000000060b077221 */ /* 0x001fca0000000000 */
[----:B------:R-:W0:Y:S02]  /*2bd0*/  ATOMS.CAST.SPIN P0, [R9+0x98], R6, R7 ;  /* 0x000098060900758d */ /* 0x000e240001800007 */
[----:B0-----:R-:W-:Y:S05]  /*2be0*/  @!P0 BRA `(.L_x_96) ;  /* 0xfffffffc00f08947 */ /* 0x001fea000383ffff */
[----:B------:R-:W-:Y:S05]  /*2bf0*/  BSYNC.RECONVERGENT B1 ;  /* 0x0000000000017941 */ /* 0x000fea0003800200 */
.L_x_95:
[----:B------:R-:W0:Y:S01]  /*2c00*/  LDS R7, [R8+0x9c] ;  /* 0x00009c0008077984 */ /* 0x000e220000000800 */
[----:B------:R-:W-:Y:S01]  /*2c10*/  BSSY.RECONVERGENT B1, `(.L_x_97) ;  /* 0x0000006000017945 */ /* 0x000fe20003800200 */
[----:B0-----:R-:W-:-:S07]  /*2c20*/  FMUL R11, R10, R7 ;  /* 0x000000070a0b7220 */ /* 0x001fce0000400000 */
.L_x_98:
[----:B------:R-:W0:Y:S02]  /*2c30*/  LDS R6, [R9+0x9c] ;  /* 0x00009c0009067984 */ /* 0x000e240000000800 */
[----:B0-----:R-:W-:-:S05]  /*2c40*/  FADD R7, R11, R6 ;  /* 0x000000060b077221 */ /* 0x001fca0000000000 */
[----:B------:R-:W0:Y:S02]  /*2c50*/  ATOMS.CAST.SPIN P0, [R9+0x9c], R6, R7 ;  /* 0x00009c060900758d */ /* 0x000e240001800007 */
[----:B0-----:R-:W-:Y:S05]  /*2c60*/  @!P0 BRA `(.L_x_98) ;  /* 0xfffffffc00f08947 */ /* 0x001fea000383ffff */
[----:B------:R-:W-:Y:S05]  /*2c70*/  BSYNC.RECONVERGENT B1 ;  /* 0x0000000000017941 */ /* 0x000fea0003800200 */
.L_x_97:
[----:B------:R-:W0:Y:S01]  /*2c80*/  LDS R7, [R8+0xa0] ;  /* 0x0000a00008077984 */ /* 0x000e220000000800 */
[----:B------:R-:W-:Y:S01]  /*2c90*/  BSSY.RECONVERGENT B1, `(.L_x_99) ;  /* 0x0000006000017945 */ /* 0x000fe20003800200 */
[----:B0-----:R-:W-:-:S07]  /*2ca0*/  FMUL R11, R10, R7 ;  /* 0x000000070a0b7220 */ /* 0x001fce0000400000 */
.L_x_100:
[----:B------:R-:W0:Y:S02]  /*2cb0*/  LDS R6, [R9+0xa0] ;  /* 0x0000a00009067984 */ /* 0x000e240000000800 */
[----:B0-----:R-:W-:-:S05]  /*2cc0*/  FADD R7, R11, R6 ;  /* 0x000000060b077221 */ /* 0x001fca0000000000 */
[----:B------:R-:W0:Y:S02]  /*2cd0*/  ATOMS.CAST.SPIN P0, [R9+0xa0], R6, R7 ;  /* 0x0000a0060900758d */ /* 0x000e240001800007 */
[----:B0-----:R-:W-:Y:S05]  /*2ce0*/  @!P0 BRA `(.L_x_100) ;  /* 0xfffffffc00f08947 */ /* 0x001fea000383ffff */
[----:B------:R-:W-:Y:S05]  /*2cf0*/  BSYNC.RECONVERGENT B1 ;  /* 0x0000000000017941 */ /* 0x000fea0003800200 */
.L_x_99:
[----:B------:R-:W0:Y:S01]  /*2d00*/  LDS R7, [R8+0xa4] ;  /* 0x0000a40008077984 */ /* 0x000e220000000800 */
[----:B------:R-:W-:Y:S01]  /*2d10*/  BSSY.RECONVERGENT B1, `(.L_x_101) ;  /* 0x0000006000017945 */ /* 0x000fe20003800200 */
[----:B0-----:R-:W-:-:S07]  /*2d20*/  FMUL R11, R10, R7 ;  /* 0x000000070a0b7220 */ /* 0x001fce0000400000 */
.L_x_102:
[----:B------:R-:W0:Y:S02]  /*2d30*/  LDS R6, [R9+0xa4] ;  /* 0x0000a40009067984 */ /* 0x000e240000000800 */
[----:B0-----:R-:W-:-:S05]  /*2d40*/  FADD R7, R11, R6 ;  /* 0x000000060b077221 */ /* 0x001fca0000000000 */
[----:B------:R-:W0:Y:S02]  /*2d50*/  ATOMS.CAST.SPIN P0, [R9+0xa4], R6, R7 ;  /* 0x0000a4060900758d */ /* 0x000e240001800007 */
[----:B0-----:R-:W-:Y:S05]  /*2d60*/  @!P0 BRA `(.L_x_102) ;  /* 0xfffffffc00f08947 */ /* 0x001fea000383ffff */
[----:B------:R-:W-:Y:S05]  /*2d70*/  BSYNC.RECONVERGENT B1 ;  /* 0x0000000000017941 */ /* 0x000fea0003800200 */
.L_x_101:
[----:B------:R-:W0:Y:S01]  /*2d80*/  LDS R7, [R8+0xa8] ;  /* 0x0000a80008077984 */ /* 0x000e220000000800 */
[----:B------:R-:W-:Y:S01]  /*2d90*/  BSSY.RECONVERGENT B1, `(.L_x_103) ;  /* 0x0000006000017945 */ /* 0x000fe20003800200 */
[----:B0-----:R-:W-:-:S07]  /*2da0*/  FMUL R11, R10, R7 ;  /* 0x000000070a0b7220 */ /* 0x001fce0000400000 */
.L_x_104:
[----:B------:R-:W0:Y:S02]  /*2db0*/  LDS R6, [R9+0xa8] ;  /* 0x0000a80009067984 */ /* 0x000e240000000800 */
[----:B0-----:R-:W-:-:S05]  /*2dc0*/  FADD R7, R11, R6 ;  /* 0x000000060b077221 */ /* 0x001fca0000000000 */
[----:B------:R-:W0:Y:S02]  /*2dd0*/  ATOMS.CAST.SPIN P0, [R9+0xa8], R6, R7 ;  /* 0x0000a8060900758d */ /* 0x000e240001800007 */
[----:B0-----:R-:W-:Y:S05]  /*2de0*/  @!P0 BRA `(.L_x_104) ;  /* 0xfffffffc00f08947 */ /* 0x001fea000383ffff */
[----:B------:R-:W-:Y:S05]  /*2df0*/  BSYNC.RECONVERGENT B1 ;  /* 0x0000000000017941 */ /* 0x000fea0003800200 */
.L_x_103:
[----:B------:R-:W0:Y:S01]  /*2e00*/  LDS R7, [R8+0xac] ;  /* 0x0000ac0008077984 */ /* 0x000e220000000800 */
[----:B------:R-:W-:Y:S01]  /*2e10*/  BSSY.RECONVERGENT B1, `(.L_x_105) ;  /* 0x0000006000017945 */ /* 0x000fe20003800200 */
[----:B0-----:R-:W-:-:S07]  /*2e20*/  FMUL R11, R10, R7 ;  /* 0x000000070a0b7220 */ /* 0x001fce0000400000 */
.L_x_106:
[----:B------:R-:W0:Y:S02]  /*2e30*/  LDS R6, [R9+0xac] ;  /* 0x0000ac0009067984 */ /* 0x000e240000000800 */
[----:B0-----:R-:W-:-:S05]  /*2e40*/  FADD R7, R11, R6 ;  /* 0x000000060b077221 */ /* 0x001fca0000000000 */
[----:B------:R-:W0:Y:S02]  /*2e50*/  ATOMS.CAST.SPIN P0, [R9+0xac], R6, R7 ;  /* 0x0000ac060900758d */ /* 0x000e240001800007 */
[----:B0-----:R-:W-:Y:S05]  /*2e60*/  @!P0 BRA `(.L_x_106) ;  /* 0xfffffffc00f08947 */ /* 0x001fea000383ffff */
[----:B------:R-:W-:Y:S05]  /*2e70*/  BSYNC.RECONVERGENT B1 ;  /* 0x0000000000017941 */ /* 0x000fea0003800200 */
.L_x_105:
[----:B------:R-:W0:Y:S01]  /*2e80*/  LDS R7, [R8+0xb0] ;  /* 0x0000b00008077984 */ /* 0x000e220000000800 */
[----:B------:R-:W-:Y:S01]  /*2e90*/  BSSY.RECONVERGENT B1, `(.L_x_107) ;  /* 0x0000006000017945 */ /* 0x000fe20003800200 */
[----:B0-----:R-:W-:-:S07]  /*2ea0*/  FMUL R11, R10, R7 ;  /* 0x000000070a0b7220 */ /* 0x001fce0000400000 */
.L_x_108:
[----:B------:R-:W0:Y:S02]  /*2eb0*/  LDS R6, [R9+0xb0] ;  /* 0x0000b00009067984 */ /* 0x000e240000000800 */
[----:B0-----:R-:W-:-:S05]  /*2ec0*/  FADD R7, R11, R6 ;  /* 0x000000060b077221 */ /* 0x001fca0000000000 */
[----:B------:R-:W0:Y:S02]  /*2ed0*/  ATOMS.CAST.SPIN P0, [R9+0xb0], R6, R7 ;  /* 0x0000b0060900758d */ /* 0x000e240001800007 */
[----:B0-----:R-:W-:Y:S05]  /*2ee0*/  @!P0 BRA `(.L_x_108) ;  /* 0xfffffffc00f08947 */ /* 0x001fea000383ffff */
[----:B------:R-:W-:Y:S05]  /*2ef0*/  BSYNC.RECONVERGENT B1 ;  /* 0x0000000000017941 */ /* 0x000fea0003800200 */
.L_x_107:
[----:B------:R-:W0:Y:S01]  /*2f00*/  LDS R7, [R8+0xb4] ;  /* 0x0000b40008077984 */ /* 0x000e220000000800 */
[----:B------:R-:W-:Y:S01]  /*2f10*/  BSSY.RECONVERGENT B1, `(.L_x_109) ;  /* 0x0000006000017945 */ /* 0x000fe20003800200 */
[----:B0-----:R-:W-:-:S07]  /*2f20*/  FMUL R11, R10, R7 ;  /* 0x000000070a0b7220 */ /* 0x001fce0000400000 */
.L_x_110:
[----:B------:R-:W0:Y:S02]  /*2f30*/  LDS R6, [R9+0xb4] ;  /* 0x0000b40009067984 */ /* 0x000e240000000800 */
[----:B0-----:R-:W-:-:S05]  /*2f40*/  FADD R7, R11, R6 ;  /* 0x000000060b077221 */ /* 0x001fca0000000000 */
[----:B------:R-:W0:Y:S02]  /*2f50*/  ATOMS.CAST.SPIN P0, [R9+0xb4], R6, R7 ;  /* 0x0000b4060900758d */ /* 0x000e240001800007 */
[----:B0-----:R-:W-:Y:S05]  /*2f60*/  @!P0 BRA `(.L_x_110) ;  /* 0xfffffffc00f08947 */ /* 0x001fea000383ffff */
[----:B------:R-:W-:Y:S05]  /*2f70*/  BSYNC.RECONVERGENT B1 ;  /* 0x0000000000017941 */ /* 0x000fea0003800200 */
.L_x_109:
[----:B------:R-:W0:Y:S01]  /*2f80*/  LDS R7, [R8+0xb8] ;  /* 0x0000b80008077984 */ /* 0x000e220000000800 */
[----:B------:R-:W-:Y:S01]  /*2f90*/  BSSY.RECONVERGENT B1, `(.L_x_111) ;  /* 0x0000006000017945 */ /* 0x000fe20003800200 */
[----:B0-----:R-:W-:-:S07]  /*2fa0*/  FMUL R11, R10, R7 ;  /* 0x000000070a0b7220 */ /* 0x001fce0000400000 */
.L_x_112:
[----:B------:R-:W0:Y:S02]  /*2fb0*/  LDS R6, [R9+0xb8] ;  /* 0x0000b80009067984 */ /* 0x000e240000000800 */
[----:B0-----:R-:W-:-:S05]  /*2fc0*/  FADD R7, R11, R6 ;  /* 0x000000060b077221 */ /* 0x001fca0000000000 */
[----:B------:R-:W0:Y:S02]  /*2fd0*/  ATOMS.CAST.SPIN P0, [R9+0xb8], R6, R7 ;  /* 0x0000b8060900758d */ /* 0x000e240001800007 */
[----:B0-----:R-:W-:Y:S05]  /*2fe0*/  @!P0 BRA `(.L_x_112) ;  /* 0xfffffffc00f08947 */ /* 0x001fea000383ffff */
[----:B------:R-:W-:Y:S05]  /*2ff0*/  BSYNC.RECONVERGENT B1 ;  /* 0x0000000000017941 */ /* 0x000fea0003800200 */
.L_x_111:
[----:B------:R-:W0:Y:S01]  /*3000*/  LDS R7, [R8+0xbc] ;  /* 0x0000bc0008077984 */ /* 0x000e220000000800 */
[----:B------:R-:W-:Y:S01]  /*3010*/  BSSY.RECONVERGENT B1, `(.L_x_113) ;  /* 0x0000006000017945 */ /* 0x000fe20003800200 */
[----:B0-----:R-:W-:-:S07]  /*3020*/  FMUL R11, R10, R7 ;  /* 0x000000070a0b7220 */ /* 0x001fce0000400000 */
.L_x_114:
[----:B------:R-:W0:Y:S02]  /*3030*/  LDS R6, [R9+0xbc] ;  /* 0x0000bc0009067984 */ /* 0x000e240000000800 */
[----:B0-----:R-:W-:-:S05]  /*3040*/  FADD R7, R11, R6 ;  /* 0x000000060b077221 */ /* 0x001fca0000000000 */
[----:B------:R-:W0:Y:S02]  /*3050*/  ATOMS.CAST.SPIN P0, [R9+0xbc], R6, R7 ;  /* 0x0000bc060900758d */ /* 0x000e240001800007 */
[----:B0-----:R-:W-:Y:S05]  /*3060*/  @!P0 BRA `(.L_x_114) ;  /* 0xfffffffc00f08947 */ /* 0x001fea000383ffff */
[----:B------:R-:W-:Y:S05]  /*3070*/  BSYNC.RECONVERGENT B1 ;  /* 0x0000000000017941 */ /* 0x000fea0003800200 */
.L_x_113:
[----:B------:R-:W0:Y:S01]  /*3080*/  LDS R7, [R8+0xc0] ;  /* 0x0000c00008077984 */ /* 0x000e220000000800 */
[----:B------:R-:W-:Y:S01]  /*3090*/  BSSY.RECONVERGENT B1, `(.L_x_115) ;  /* 0x0000006000017945 */ /* 0x000fe20003800200 */
[----:B0-----:R-:W-:-:S07]  /*30a0*/  FMUL R11, R10, R7 ;  /* 0x000000070a0b7220 */ /* 0x001fce0000400000 */
.L_x_116:
[----:B------:R-:W0:Y:S02]  /*30b0*/  LDS R6, [R9+0xc0] ;  /* 0x0000c00009067984 */ /* 0x000e240000000800 */
[----:B0-----:R-:W-:-:S05]  /*30c0*/  FADD R7, R11, R6 ;  /* 0x000000060b077221 */ /* 0x001fca0000000000 */
[----:B------:R-:W0:Y:S02]  /*30d0*/  ATOMS.CAST.SPIN P0, [R9+0xc0], R6, R7 ;  /* 0x0000c0060900758d */ /* 0x000e240001800007 */
[----:B0-----:R-:W-:Y:S05]  /*30e0*/  @!P0 BRA `(.L_x_116) ;  /* 0xfffffffc00f08947 */ /* 0x001fea000383ffff */
[----:B------:R-:W-:Y:S05]  /*30f0*/  BSYNC.RECONVERGENT B1 ;  /* 0x0000000000017941 */ /* 0x000fea0003800200 */
.L_x_115:
[----:B------:R-:W0:Y:S01]  /*3100*/  LDS R7, [R8+0xc4] ;  /* 0x0000c40008077984 */ /* 0x000e220000000800 */
[----:B------:R-:W-:Y:S01]  /*3110*/  BSSY.RECONVERGENT B1, `(.L_x_117) ;  /* 0x0000006000017945 */ /* 0x000fe20003800200 */
[----:B0-----:R-:W-:-:S07]  /*3120*/  FMUL R11, R10, R7 ;  /* 0x000000070a0b7220 */ /* 0x001fce0000400000 */
.L_x_118:
[----:B------:R-:W0:Y:S02]  /*3130*/  LDS R6, [R9+0xc4] ;  /* 0x0000c40009067984 */ /* 0x000e240000000800 */
[----:B0-----:R-:W-:-:S05]  /*3140*/  FADD R7, R11, R6 ;  /* 0x000000060b077221 */ /* 0x001fca0000000000 */
[----:B------:R-:W0:Y:S02]  /*3150*/  ATOMS.CAST.SPIN P0, [R9+0xc4], R6, R7 ;  /* 0x0000c4060900758d */ /* 0x000e240001800007 */
[----:B0-----:R-:W-:Y:S05]  /*3160*/  @!P0 BRA `(.L_x_118) ;  /* 0xfffffffc00f08947 */ /* 0x001fea000383ffff */
[----:B------:R-:W-:Y:S05]  /*3170*/  BSYNC.RECONVERGENT B1 ;  /* 0x0000000000017941 */ /* 0x000fea0003800200 */
.L_x_117:
[----:B------:R-:W0:Y:S01]  /*3180*/  LDS R7, [R8+0xc8] ;  /* 0x0000c80008077984 */ /* 0x000e220000000800 */
[----:B------:R-:W-:Y:S01]  /*3190*/  BSSY.RECONVERGENT B1, `(.L_x_119) ;  /* 0x0000006000017945 */ /* 0x000fe20003800200 */
[----:B0-----:R-:W-:-:S07]  /*31a0*/  FMUL R11, R10, R7 ;  /* 0x000000070a0b7220 */ /* 0x001fce0000400000 */
.L_x_120:
[----:B------:R-:W0:Y:S02]  /*31b0*/  LDS R6, [R9+0xc8] ;  /* 0x0000c80009067984 */ /* 0x000e240000000800 */
[----:B0-----:R-:W-:-:S05]  /*31c0*/  FADD R7, R11, R6 ;  /* 0x000000060b077221 */ /* 0x001fca0000000000 */
[----:B------:R-:W0:Y:S02]  /*31d0*/  ATOMS.CAST.SPIN P0, [R9+0xc8], R6, R7 ;  /* 0x0000c8060900758d */ /* 0x000e240001800007 */
[----:B0-----:R-:W-:Y:S05]  /*31e0*/  @!P0 BRA `(.L_x_120) ;  /* 0xfffffffc00f08947 */ /* 0x001fea000383ffff */
[----:B------:R-:W-:Y:S05]  /*31f0*/  BSYNC.RECONVERGENT B1 ;  /* 0x0000000000017941 */ /* 0x000fea0003800200 */
.L_x_119:
[----:B------:R-:W0:Y:S01]  /*3200*/  LDS R7, [R8+0xcc] ;  /* 0x0000cc0008077984 */ /* 0x000e220000000800 */
[----:B------:R-:W-:Y:S01]  /*3210*/  BSSY.RECONVERGENT B1, `(.L_x_121) ;  /* 0x0000006000017945 */ /* 0x000fe20003800200 */
[----:B0-----:R-:W-:-:S07]  /*3220*/  FMUL R11, R10, R7 ;  /* 0x000000070a0b7220 */ /* 0x001fce0000400000 */
.L_x_122:
[----:B------:R-:W0:Y:S02]  /*3230*/  LDS R6, [R9+0xcc] ;  /* 0x0000cc0009067984 */ /* 0x000e240000000800 */
[----:B0-----:R-:W-:-:S05]  /*3240*/  FADD R7, R11, R6 ;  /* 0x000000060b077221 */ /* 0x001fca0000000000 */
[----:B------:R-:W0:Y:S02]  /*3250*/  ATOMS.CAST.SPIN P0, [R9+0xcc], R6, R7 ;  /* 0x0000cc060900758d */ /* 0x000e240001800007 */
[----:B0-----:R-:W-:Y:S05]  /*3260*/  @!P0 BRA `(.L_x_122) ;  /* 0xfffffffc00f08947 */ /* 0x001fea000383ffff */
[----:B------:R-:W-:Y:S05]  /*3270*/  BSYNC.RECONVERGENT B1 ;  /* 0x0000000000017941 */ /* 0x000fea0003800200 */
.L_x_121:
[----:B------:R-:W0:Y:S01]  /*3280*/  LDS R7, [R8+0xd0] ;  /* 0x0000d00008077984 */ /* 0x000e220000000800 */
[----:B------:R-:W-:Y:S01]  /*3290*/  BSSY.RECONVERGENT B1, `(.L_x_123) ;  /* 0x0000006000017945 */ /* 0x000fe20003800200 */
[----:B0-----:R-:W-:-:S07]  /*32a0*/  FMUL R11, R10, R7 ;  /* 0x000000070a0b7220 */ /* 0x001fce0000400000 */
.L_x_124:
[----:B------:R-:W0:Y:S02]  /*32b0*/  LDS R6, [R9+0xd0] ;  /* 0x0000d00009067984 */ /* 0x000e240000000800 */
[----:B0-----:R-:W-:-:S05]  /*32c0*/  FADD R7, R11, R6 ;  /* 0x000000060b077221 */ /* 0x001fca0000000000 */
[----:B------:R-:W0:Y:S02]  /*32d0*/  ATOMS.CAST.SPIN P0, [R9+0xd0], R6, R7 ;  /* 0x0000d0060900758d */ /* 0x000e240001800007 */
[----:B0-----:R-:W-:Y:S05]  /*32e0*/  @!P0 BRA `(.L_x_124) ;  /* 0xfffffffc00f08947 */ /* 0x001fea000383ffff */
[----:B------:R-:W-:Y:S05]  /*32f0*/  BSYNC.RECONVERGENT B1 ;  /* 0x0000000000017941 */ /* 0x000fea0003800200 */
.L_x_123:
[----:B------:R-:W0:Y:S01]  /*3300*/  LDS R7, [R8+0xd4] ;  /* 0x0000d40008077984 */ /* 0x000e220000000800 */
[----:B------:R-:W-:Y:S01]  /*3310*/  BSSY.RECONVERGENT B1, `(.L_x_125) ;  /* 0x0000006000017945 */ /* 0x000fe20003800200 */
[----:B0-----:R-:W-:-:S07]  /*3320*/  FMUL R11, R10, R7 ;  /* 0x000000070a0b7220 */ /* 0x001fce0000400000 */
.L_x_126:
[----:B------:R-:W0:Y:S02]  /*3330*/  LDS R6, [R9+0xd4] ;  /* 0x0000d40009067984 */ /* 0x000e240000000800 */
[----:B0-----:R-:W-:-:S05]  /*3340*/  FADD R7, R11, R6 ;  /* 0x000000060b077221 */ /* 0x001fca0000000000 */
[----:B------:R-:W0:Y:S02]  /*3350*/  ATOMS.CAST.SPIN P0, [R9+0xd4], R6, R7 ;  /* 0x0000d4060900758d */ /* 0x000e240001800007 */
[----:B0-----:R-:W-:Y:S05]  /*3360*/  @!P0 BRA `(.L_x_126) ;  /* 0xfffffffc00f08947 */ /* 0x001fea000383ffff */
[----:B------:R-:W-:Y:S05]  /*3370*/  BSYNC.RECONVERGENT B1 ;  /* 0x0000000000017941 */ /* 0x000fea0003800200 */
.L_x_125:
[----:B------:R-:W0:Y:S01]  /*3380*/  LDS R7, [R8+0xd8] ;  /* 0x0000d80008077984 */ /* 0x000e220000000800 */
[----:B------:R-:W-:Y:S01]  /*3390*/  BSSY.RECONVERGENT B1, `(.L_x_127) ;  /* 0x0000006000017945 */ /* 0x000fe20003800200 */
[----:B0-----:R-:W-:-:S07]  /*33a0*/  FMUL R11, R10, R7 ;  /* 0x000000070a0b7220 */ /* 0x001fce0000400000 */
.L_x_128:
[----:B------:R-:W0:Y:S02]  /*33b0*/  LDS R6, [R9+0xd8] ;  /* 0x0000d80009067984 */ /* 0x000e240000000800 */
[----:B0-----:R-:W-:-:S05]  /*33c0*/  FADD R7, R11, R6 ;  /* 0x000000060b077221 */ /* 0x001fca0000000000 */
[----:B------:R-:W0:Y:S02]  /*33d0*/  ATOMS.CAST.SPIN P0, [R9+0xd8], R6, R7 ;  /* 0x0000d8060900758d */ /* 0x000e240001800007 */
[----:B0-----:R-:W-:Y:S05]  /*33e0*/  @!P0 BRA `(.L_x_128) ;  /* 0xfffffffc00f08947 */ /* 0x001fea000383ffff */
[----:B------:R-:W-:Y:S05]  /*33f0*/  BSYNC.RECONVERGENT B1 ;  /* 0x0000000000017941 */ /* 0x000fea0003800200 */
.L_x_127:
[----:B------:R-:W0:Y:S01]  /*3400*/  LDS R7, [R8+0xdc] ;  /* 0x0000dc0008077984 */ /* 0x000e220000000800 */
[----:B------:R-:W-:Y:S01]  /*3410*/  BSSY.RECONVERGENT B1, `(.L_x_129) ;  /* 0x0000006000017945 */ /* 0x000fe20003800200 */
[----:B0-----:R-:W-:-:S07]  /*3420*/  FMUL R11, R10, R7 ;  /* 0x000000070a0b7220 */ /* 0x001fce0000400000 */
.L_x_130:
[----:B------:R-:W0:Y:S02]  /*3430*/  LDS R6, [R9+0xdc] ;  /* 0x0000dc0009067984 */ /* 0x000e240000000800 */
[----:B0-----:R-:W-:-:S05]  /*3440*/  FADD R7, R11, R6 ;  /* 0x000000060b077221 */ /* 0x001fca0000000000 */
[----:B------:R-:W0:Y:S02]  /*3450*/  ATOMS.CAST.SPIN P0, [R9+0xdc], R6, R7 ;  /* 0x0000dc060900758d */ /* 0x000e240001800007 */
[----:B0-----:R-:W-:Y:S05]  /*3460*/  @!P0 BRA `(.L_x_130) ;  /* 0xfffffffc00f08947 */ /* 0x001fea000383ffff */
[----:B------:R-:W-:Y:S05]  /*3470*/  BSYNC.RECONVERGENT B1 ;  /* 0x0000000000017941 */ /* 0x000fea0003800200 */
.L_x_129:
[----:B------:R-:W0:Y:S01]  /*3480*/  LDS R7, [R8+0xe0] ;  /* 0x0000e00008077984 */ /* 0x000e220000000800 */
[----:B------:R-:W-:Y:S01]  /*3490*/  BSSY.RECONVERGENT B1, `(.L_x_131) ;  /* 0x0000006000017945 */ /* 0x000fe20003800200 */
[----:B0-----:R-:W-:-:S07]  /*34a0*/  FMUL R11, R10, R7 ;  /* 0x000000070a0b7220 */ /* 0x001fce0000400000 */
.L_x_132:
[----:B------:R-:W0:Y:S02]  /*34b0*/  LDS R6, [R9+0xe0] ;  /* 0x0000e00009067984 */ /* 0x000e240000000800 */
[----:B0-----:R-:W-:-:S05]  /*34c0*/  FADD R7, R11, R6 ;  /* 0x000000060b077221 */ /* 0x001fca0000000000 */
[----:B------:R-:W0:Y:S02]  /*34d0*/  ATOMS.CAST.SPIN P0, [R9+0xe0], R6, R7 ;  /* 0x0000e0060900758d */ /* 0x000e240001800007 */
[----:B0-----:R-:W-:Y:S05]  /*34e0*/  @!P0 BRA `(.L_x_132) ;  /* 0xfffffffc00f08947 */ /* 0x001fea000383ffff */
[----:B------:R-:W-:Y:S05]  /*34f0*/  BSYNC.RECONVERGENT B1 ;  /* 0x0000000000017941 */ /* 0x000fea0003800200 */
.L_x_131:
[----:B------:R-:W0:Y:S01]  /*3500*/  LDS R7, [R8+0xe4] ;  /* 0x0000e40008077984 */ /* 0x000e220000000800 */
[----:B------:R-:W-:Y:S01]  /*3510*/  BSSY.RECONVERGENT B1, `(.L_x_133) ;  /* 0x0000006000017945 */ /* 0x000fe20003800200 */
[----:B0-----:R-:W-:-:S07]  /*3520*/  FMUL R11, R10, R7 ;  /* 0x000000070a0b7220 */ /* 0x001fce0000400000 */
.L_x_134:
[----:B------:R-:W0:Y:S02]  /*3530*/  LDS R6, [R9+0xe4] ;  /* 0x0000e40009067984 */ /* 0x000e240000000800 */
[----:B0-----:R-:W-:-:S05]  /*3540*/  FADD R7, R11, R6 ;  /* 0x000000060b077221 */ /* 0x001fca0000000000 */
[----:B------:R-:W0:Y:S02]  /*3550*/  ATOMS.CAST.SPIN P0, [R9+0xe4], R6, R7 ;  /* 0x0000e4060900758d */ /* 0x000e240001800007 */
[----:B0-----:R-:W-:Y:S05]  /*3560*/  @!P0 BRA `(.L_x_134) ;  /* 0xfffffffc00f08947 */ /* 0x001fea000383ffff */
[----:B------:R-:W-:Y:S05]  /*3570*/  BSYNC.RECONVERGENT B1 ;  /* 0x0000000000017941 */ /* 0x000fea0003800200 */
.L_x_133:
[----:B------:R-:W0:Y:S01]  /*3580*/  LDS R7, [R8+0xe8] ;  /* 0x0000e80008077984 */ /* 0x000e220000000800 */
[----:B------:R-:W-:Y:S01]  /*3590*/  BSSY.RECONVERGENT B1, `(.L_x_135) ;  /* 0x0000006000017945 */ /* 0x000fe20003800200 */
[----:B0-----:R-:W-:-:S07]  /*35a0*/  FMUL R11, R10, R7 ;  /* 0x000000070a0b7220 */ /* 0x001fce0000400000 */
.L_x_136:
[----:B------:R-:W0:Y:S02]  /*35b0*/  LDS R6, [R9+0xe8] ;  /* 0x0000e80009067984 */ /* 0x000e240000000800 */
[----:B0-----:R-:W-:-:S05]  /*35c0*/  FADD R7, R11, R6 ;  /* 0x000000060b077221 */ /* 0x001fca0000000000 */
[----:B------:R-:W0:Y:S02]  /*35d0*/  ATOMS.CAST.SPIN P0, [R9+0xe8], R6, R7 ;  /* 0x0000e8060900758d */ /* 0x000e240001800007 */
[----:B0-----:R-:W-:Y:S05]  /*35e0*/  @!P0 BRA `(.L_x_136) ;  /* 0xfffffffc00f08947 */ /* 0x001fea000383ffff */
[----:B------:R-:W-:Y:S05]  /*35f0*/  BSYNC.RECONVERGENT B1 ;  /* 0x0000000000017941 */ /* 0x000fea0003800200 */
.L_x_135:
[----:B------:R-:W0:Y:S01]  /*3600*/  LDS R7, [R8+0xec] ;  /* 0x0000ec0008077984 */ /* 0x000e220000000800 */
[----:B------:R-:W-:Y:S01]  /*3610*/  BSSY.RECONVERGENT B1, `(.L_x_137) ;  /* 0x0000006000017945 */ /* 0x000fe20003800200 */
[----:B0-----:R-:W-:-:S07]  /*3620*/  FMUL R11, R10, R7 ;  /* 0x000000070a0b7220 */ /* 0x001fce0000400000 */
.L_x_138:
[----:B------:R-:W0:Y:S02]  /*3630*/  LDS R6, [R9+0xec] ;  /* 0x0000ec0009067984 */ /* 0x000e240000000800 */
[----:B0-----:R-:W-:-:S05]  /*3640*/  FADD R7, R11, R6 ;  /* 0x000000060b077221 */ /* 0x001fca0000000000 */
[----:B------:R-:W0:Y:S02]  /*3650*/  ATOMS.CAST.SPIN P0, [R9+0xec], R6, R7 ;  /* 0x0000ec060900758d */ /* 0x000e240001800007 */
[----:B0-----:R-:W-:Y:S05]  /*3660*/  @!P0 BRA `(.L_x_138) ;  /* 0xfffffffc00f08947 */ /* 0x001fea000383ffff */
[----:B------:R-:W-:Y:S05]  /*3670*/  BSYNC.RECONVERGENT B1 ;  /* 0x0000000000017941 */ /* 0x000fea0003800200 */
.L_x_137:
[----:B------:R-:W0:Y:S01]  /*3680*/  LDS R7, [R8+0xf0] ;  /* 0x0000f00008077984 */ /* 0x000e220000000800 */
[----:B------:R-:W-:Y:S01]  /*3690*/  BSSY.RECONVERGENT B1, `(.L_x_139) ;  /* 0x0000006000017945 */ /* 0x000fe20003800200 */
[----:B0-----:R-:W-:-:S07]  /*36a0*/  FMUL R11, R10, R7 ;  /* 0x000000070a0b7220 */ /* 0x001fce0000400000 */
.L_x_140:
[----:B------:R-:W0:Y:S02]  /*36b0*/  LDS R6, [R9+0xf0] ;  /* 0x0000f00009067984 */ /* 0x000e240000000800 */
[----:B0-----:R-:W-:-:S05]  /*36c0*/  FADD R7, R11, R6 ;  /* 0x000000060b077221 */ /* 0x001fca0000000000 */
[----:B------:R-:W0:Y:S02]  /*36d0*/  ATOMS.CAST.SPIN P0, [R9+0xf0], R6, R7 ;  /* 0x0000f0060900758d */ /* 0x000e240001800007 */
[----:B0-----:R-:W-:Y:S05]  /*36e0*/  @!P0 BRA `(.L_x_140) ;  /* 0xfffffffc00f08947 */ /* 0x001fea000383ffff */
[----:B------:R-:W-:Y:S05]  /*36f0*/  BSYNC.RECONVERGENT B1 ;  /* 0x0000000000017941 */ /* 0x000fea0003800200 */
.L_x_139:
[----:B------:R-:W0:Y:S01]  /*3700*/  LDS R7, [R8+0xf4] ;  /* 0x0000f40008077984 */ /* 0x000e220000000800 */
[----:B------:R-:W-:Y:S01]  /*3710*/  BSSY.RECONVERGENT B1, `(.L_x_141) ;  /* 0x0000006000017945 */ /* 0x000fe20003800200 */
[----:B0-----:R-:W-:-:S07]  /*3720*/  FMUL R11, R10, R7 ;  /* 0x000000070a0b7220 */ /* 0x001fce0000400000 */
.L_x_142:
[----:B------:R-:W0:Y:S02]  /*3730*/  LDS R6, [R9+0xf4] ;  /* 0x0000f40009067984 */ /* 0x000e240000000800 */
[----:B0-----:R-:W-:-:S05]  /*3740*/  FADD R7, R11, R6 ;  /* 0x000000060b077221 */ /* 0x001fca0000000000 */
[----:B------:R-:W0:Y:S02]  /*3750*/  ATOMS.CAST.SPIN P0, [R9+0xf4], R6, R7 ;  /* 0x0000f4060900758d */ /* 0x000e240001800007 */
[----:B0-----:R-:W-:Y:S05]  /*3760*/  @!P0 BRA `(.L_x_142) ;  /* 0xfffffffc00f08947 */ /* 0x001fea000383ffff */
[----:B------:R-:W-:Y:S05]  /*3770*/  BSYNC.RECONVERGENT B1 ;  /* 0x0000000000017941 */ /* 0x000fea0003800200 */
.L_x_141:
[----:B------:R-:W0:Y:S01]  /*3780*/  LDS R7, [R8+0xf8] ;  /* 0x0000f80008077984 */ /* 0x000e220000000800 */
[----:B------:R-:W-:Y:S01]  /*3790*/  BSSY.RECONVERGENT B1, `(.L_x_143) ;  /* 0x0000006000017945 */ /* 0x000fe20003800200 */
[----:B0-----:R-:W-:-:S07]  /*37a0*/  FMUL R11, R10, R7 ;  /* 0x000000070a0b7220 */ /* 0x001fce0000400000 */
.L_x_144:
[----:B------:R-:W0:Y:S02]  /*37b0*/  LDS R6, [R9+0xf8] ;  /* 0x0000f80009067984 */ /* 0x000e240000000800 */
[----:B0-----:R-:W-:-:S05]  /*37c0*/  FADD R7, R11, R6 ;  /* 0x000000060b077221 */ /* 0x001fca0000000000 */
[----:B------:R-:W0:Y:S02]  /*37d0*/  ATOMS.CAST.SPIN P0, [R9+0xf8], R6, R7 ;  /* 0x0000f8060900758d */ /* 0x000e240001800007 */
[----:B0-----:R-:W-:Y:S05]  /*37e0*/  @!P0 BRA `(.L_x_144) ;  /* 0xfffffffc00f08947 */ /* 0x001fea000383ffff */
[----:B------:R-:W-:Y:S05]  /*37f0*/  BSYNC.RECONVERGENT B1 ;  /* 0x0000000000017941 */ /* 0x000fea0003800200 */
.L_x_143:
[----:B------:R-:W0:Y:S01]  /*3800*/  LDS R7, [R8+0xfc] ;  /* 0x0000fc0008077984 */ /* 0x000e220000000800 */
[----:B------:R-:W-:Y:S01]  /*3810*/  BSSY.RECONVERGENT B1, `(.L_x_145) ;  /* 0x0000006000017945 */ /* 0x000fe20003800200 */
[----:B0-----:R-:W-:-:S07]  /*3820*/  FMUL R11, R10, R7 ;  /* 0x000000070a0b7220 */ /* 0x001fce0000400000 */
.L_x_146:
[----:B------:R-:W0:Y:S02]  /*3830*/  LDS R6, [R9+0xfc] ;  /* 0x0000fc0009067984 */ /* 0x000e240000000800 */
[----:B0-----:R-:W-:-:S05]  /*3840*/  FADD R7, R11, R6 ;  /* 0x000000060b077221 */ /* 0x001fca0000000000 */
[----:B------:R-:W0:Y:S02]  /*3850*/  ATOMS.CAST.SPIN P0, [R9+0xfc], R6, R7 ;  /* 0x0000fc060900758d */ /* 0x000e240001800007 */
[----:B0-----:R-:W-:Y:S05]  /*3860*/  @!P0 BRA `(.L_x_146) ;  /* 0xfffffffc00f08947 */ /* 0x001fea000383ffff */
[----:B------:R-:W-:Y:S05]  /*3870*/  BSYNC.RECONVERGENT B1 ;  /* 0x0000000000017941 */ /* 0x000fea0003800200 */
.L_x_145:
[----:B------:R-:W-:-:S04]  /*3880*/  IADD3 R25, PT, PT, R25, UR14, RZ ;  /* 0x0000000e19197c10 */ /* 0x000fc8000fffe0ff */
[----:B------:R-:W-:-:S13]  /*3890*/  ISETP.GE.U32.AND P0, PT, R25, 0x100, PT ;  /* 0x000001001900780c */ /* 0x000fda0003f06070 */
[----:B------:R-:W-:Y:S05]  /*38a0*/  @!P0 BRA `(.L_x_147) ;  /* 0xffffffd800188947 */ /* 0x000fea000383ffff */
.L_x_18:
[----:B------:R-:W-:Y:S05]  /*38b0*/  BSYNC.RECONVERGENT B0 ;  /* 0x0000000000007941 */ /* 0x000fea0003800200 */
.L_x_17:
[----:B------:R-:W-:Y:S01]  /*38c0*/  BAR.SYNC.DEFER_BLOCKING 0x0 ;  /* 0x0000000000007b1d */ /* 0x000fe20000010000 */
[----:B------:R-:W-:Y:S02]  /*38d0*/  ISETP.NE.AND P0, PT, R26, 0x2, PT ;  /* 0x000000021a00780c */ /* 0x000fe40003f05270 */
[----:B------:R-:W-:-:S03]  /*38e0*/  MOV R7, R21 ;  /* 0x0000001500077202 */ /* 0x000fc60000000f00 */
[----:B------:R-:W-:Y:S08]  /*38f0*/  BSSY.RECONVERGENT B0, `(.L_x_148) ;  /* 0x000001d000007945 */ /* 0x000ff00003800200 */
[----:B------:R-:W-:Y:S05]  /*3900*/  @!P0 BRA `(.L_x_149) ;  /* 0x00000000006c8947 */ /* 0x000fea0003800000 */
[C---:B01----:R-:W-:Y:S01]  /*3910*/  IADD3 R6, PT, PT, R4.reuse, 0x3000, RZ ;  /* 0x0000300004067810 */ /* 0x043fe20007ffe0ff */
[----:B------:R-:W-:Y:S01]  /*3920*/  HFMA2 R9, -RZ, RZ, 0, 0 ;  /* 0x00000000ff097431 */ /* 0x000fe200000001ff */
[C---:B------:R-:W-:Y:S02]  /*3930*/  IADD3 R8, PT, PT, R4.reuse, 0x1000, RZ ;  /* 0x0000100004087810 */ /* 0x040fe40007ffe0ff */
[----:B------:R-:W-:Y:S02]  /*3940*/  IADD3 R4, PT, PT, R4, 0x2000, RZ ;  /* 0x0000200004047810 */ /* 0x000fe40007ffe0ff */
[C---:B------:R-:W-:Y:S02]  /*3950*/  LEA R13, R5.reuse, R6, 0x18 ;  /* 0x00000006050d7211 */ /* 0x040fe400078ec0ff */
[C---:B------:R-:W-:Y:S02]  /*3960*/  LEA R15, R5.reuse, R8, 0x18 ;  /* 0x00000008050f7211 */ /* 0x040fe400078ec0ff */
[----:B------:R-:W-:-:S02]  /*3970*/  LEA R17, R5, R4, 0x18 ;  /* 0x0000000405117211 */ /* 0x000fc400078ec0ff */
[----:B------:R-:W-:-:S07]  /*3980*/  MOV R7, R21 ;  /* 0x0000001500077202 */ /* 0x000fce0000000f00 */
.L_x_152:
[----:B------:R-:W-:Y:S01]  /*3990*/  SHF.L.U32 R4, R7, 0x2, RZ ;  /* 0x0000000207047819 */ /* 0x000fe200000006ff */
[----:B------:R-:W-:Y:S03]  /*39a0*/  BSSY.RECONVERGENT B1, `(.L_x_150) ;  /* 0x000000c000017945 */ /* 0x000fe60003800200 */
[----:B------:R-:W-:-:S04]  /*39b0*/  LOP3.LUT R4, R4, 0x3ffc, RZ, 0xc0, !PT ;  /* 0x00003ffc04047812 */ /* 0x000fc800078ec0ff */
[-C--:B------:R-:W-:Y:S02]  /*39c0*/  IADD3 R5, PT, PT, R15, R4.reuse, RZ ;  /* 0x000000040f057210 */ /* 0x080fe40007ffe0ff */
[-C--:B------:R-:W-:Y:S02]  /*39d0*/  IADD3 R6, PT, PT, R17, R4.reuse, RZ ;  /* 0x0000000411067210 */ /* 0x080fe40007ffe0ff */
[----:B------:R-:W-:Y:S02]  /*39e0*/  IADD3 R8, PT, PT, R13, R4, RZ ;  /* 0x000000040d087210 */ /* 0x000fe40007ffe0ff */
[----:B------:R-:W-:Y:S04]  /*39f0*/  LDS R5, [R5] ;  /* 0x0000000005057984 */ /* 0x000fe80000000800 */
[----:B------:R-:W0:Y:S02]  /*3a00*/  LDS R6, [R6] ;  /* 0x0000000006067984 */ /* 0x000e240000000800 */
[----:B0-----:R-:W-:-:S07]  /*3a10*/  FMUL R11, R5, R6 ;  /* 0x00000006050b7220 */ /* 0x001fce0000400000 */
.L_x_151:
[----:B------:R-:W0:Y:S02]  /*3a20*/  LDS R4, [R8] ;  /* 0x0000000008047984 */ /* 0x000e240000000800 */
[----:B0-----:R-:W-:-:S05]  /*3a30*/  FADD R5, R11, R4 ;  /* 0x000000040b057221 */ /* 0x001fca0000000000 */
[----:B------:R-:W0:Y:S02]  /*3a40*/  ATOMS.CAST.SPIN P0, [R8], R4, R5 ;  /* 0x000000040800758d */ /* 0x000e240001800005 */
[----:B0-----:R-:W-:Y:S05]  /*3a50*/  @!P0 BRA `(.L_x_151) ;  /* 0xfffffffc00f08947 */ /* 0x001fea000383ffff */
[----:B------:R-:W-:Y:S05]  /*3a60*/  BSYNC.RECONVERGENT B1 ;  /* 0x0000000000017941 */ /* 0x000fea0003800200 */
.L_x_150:
[----:B------:R-:W-:Y:S02]  /*3a70*/  IADD3 R9, PT, PT, R9, 0x1, RZ ;  /* 0x0000000109097810 */ /* 0x000fe40007ffe0ff */
[----:B------:R-:W-:Y:S02]  /*3a80*/  IADD3 R7, PT, PT, R7, UR14, RZ ;  /* 0x0000000e07077c10 */ /* 0x000fe4000fffe0ff */
[----:B------:R-:W-:-:S04]  /*3a90*/  LOP3.LUT R4, R26, R9, RZ, 0x3c, !PT ;  /* 0x000000091a047212 */ /* 0x000fc800078e3cff */
[----:B------:R-:W-:-:S13]  /*3aa0*/  ISETP.NE.AND P0, PT, R4, 0x2, PT ;  /* 0x000000020400780c */ /* 0x000fda0003f05270 */
[----:B------:R-:W-:Y:S05]  /*3ab0*/  @P0 BRA `(.L_x_152) ;  /* 0xfffffffc00b40947 */ /* 0x000fea000383ffff */
.L_x_149:
[----:B------:R-:W-:Y:S05]  /*3ac0*/  BSYNC.RECONVERGENT B0 ;  /* 0x0000000000007941 */ /* 0x000fea0003800200 */
.L_x_148:
[----:B------:R-:W2:Y:S01]  /*3ad0*/  S2UR UR5, SR_CgaCtaId ;  /* 0x00000000000579c3 */ /* 0x000ea20000008800 */
[----:B------:R-:W-:Y:S01]  /*3ae0*/  UMOV UR9, 0x400 ;  /* 0x0000040000097882 */ /* 0x000fe20000000000 */
[----:B------:R-:W-:Y:S01]  /*3af0*/  BSSY.RECONVERGENT B0, `(.L_x_153) ;  /* 0x0000041000007945 */ /* 0x000fe20003800200 */
[----:B------:R-:W-:Y:S01]  /*3b00*/  UIADD3 UR4, UPT, UPT, UR9, 0x3000, URZ ;  /* 0x0000300009047890 */ /* 0x000fe2000fffe0ff */
[C---:B------:R-:W-:Y:S01]  /*3b10*/  LEA R5, R2.reuse, R7, 0x1 ;  /* 0x0000000702057211 */ /* 0x040fe200078e08ff */
[----:B------:R-:W-:Y:S01]  /*3b20*/  UIADD3 UR7, UPT, UPT, UR9, 0x1000, URZ ;  /* 0x0000100009077890 */ /* 0x000fe2000fffe0ff */
[----:B01----:R-:W-:Y:S01]  /*3b30*/  IMAD R9, R2, 0x3, R7 ;  /* 0x0000000302097824 */ /* 0x003fe200078e0207 */
[----:B------:R-:W-:Y:S01]  /*3b40*/  UIADD3 UR8, UPT, UPT, UR9, 0x2000, URZ ;  /* 0x0000200009087890 */ /* 0x000fe2000fffe0ff */
[----:B------:R-:W-:Y:S01]  /*3b50*/  IADD3 R11, PT, PT, R7, UR14, RZ ;  /* 0x0000000e070b7c10 */ /* 0x000fe2000fffe0ff */
[----:B--2---:R-:W-:Y:S02]  /*3b60*/  ULEA UR6, UR5, UR4, 0x18 ;  /* 0x0000000405067291 */ /* 0x004fe4000f8ec0ff */
[----:B------:R-:W-:-:S02]  /*3b70*/  ULEA UR7, UR5, UR7, 0x18 ;  /* 0x0000000705077291 */ /* 0x000fc4000f8ec0ff */
[----:B------:R-:W-:-:S12]  /*3b80*/  ULEA UR8, UR5, UR8, 0x18 ;  /* 0x0000000805087291 */ /* 0x000fd8000f8ec0ff */
.L_x_162:
[----:B------:R-:W-:Y:S01]  /*3b90*/  SHF.L.U32 R4, R7, 0x2, RZ ;  /* 0x0000000207047819 */ /* 0x000fe200000006ff */
[----:B------:R-:W-:Y:S03]  /*3ba0*/  BSSY.RECONVERGENT B1, `(.L_x_154) ;  /* 0x000000a000017945 */ /* 0x000fe60003800200 */
[----:B------:R-:W-:-:S04]  /*3bb0*/  LOP3.LUT R4, R4, 0x3ffc, RZ, 0xc0, !PT ;  /* 0x00003ffc04047812 */ /* 0x000fc800078ec0ff */
[----:B------:R-:W-:Y:S01]  /*3bc0*/  IADD3 R8, PT, PT, R4, UR6, RZ ;  /* 0x0000000604087c10 */ /* 0x000fe2000fffe0ff */
[----:B------:R-:W-:Y:S04]  /*3bd0*/  LDS R6, [R4+UR7] ;  /* 0x0000000704067984 */ /* 0x000fe80008000800 */
[----:B------:R-:W0:Y:S02]  /*3be0*/  LDS R13, [R4+UR8] ;  /* 0x00000008040d7984 */ /* 0x000e240008000800 */
[----:B0-----:R-:W-:-:S07]  /*3bf0*/  FMUL R15, R6, R13 ;  /* 0x0000000d060f7220 */ /* 0x001fce0000400000 */
.L_x_155:
[----:B------:R-:W0:Y:S02]  /*3c00*/  LDS R12, [R4+UR6] ;  /* 0x00000006040c7984 */ /* 0x000e240008000800 */
[----:B0-----:R-:W-:-:S05]  /*3c10*/  FADD R13, R15, R12 ;  /* 0x0000000c0f0d7221 */ /* 0x001fca0000000000 */
[----:B------:R-:W0:Y:S02]  /*3c20*/  ATOMS.CAST.SPIN P0, [R8], R12, R13 ;  /* 0x0000000c0800758d */ /* 0x000e24000180000d */
[----:B0-----:R-:W-:Y:S05]  /*3c30*/  @!P0 BRA `(.L_x_155) ;  /* 0xfffffffc00f08947 */ /* 0x001fea000383ffff */
[----:B------:R-:W-:Y:S05]  /*3c40*/  BSYNC.RECONVERGENT B1 ;  /* 0x0000000000017941 */ /* 0x000fea0003800200 */
.L_x_154:
[----:B------:R-:W-:Y:S01]  /*3c50*/  SHF.L.U32 R4, R11, 0x2, RZ ;  /* 0x000000020b047819 */ /* 0x000fe200000006ff */
[----:B------:R-:W-:Y:S03]  /*3c60*/  BSSY.RECONVERGENT B1, `(.L_x_156) ;  /* 0x000000a000017945 */ /* 0x000fe60003800200 */
[----:B------:R-:W-:-:S04]  /*3c70*/  LOP3.LUT R4, R4, 0x3ffc, RZ, 0xc0, !PT ;  /* 0x00003ffc04047812 */ /* 0x000fc800078ec0ff */
[----:B------:R-:W-:Y:S01]  /*3c80*/  IADD3 R8, PT, PT, R4, UR6, RZ ;  /* 0x0000000604087c10 */ /* 0x000fe2000fffe0ff */
[----:B------:R-:W-:Y:S04]  /*3c90*/  LDS R6, [R4+UR7] ;  /* 0x0000000704067984 */ /* 0x000fe80008000800 */
[----:B------:R-:W0:Y:S02]  /*3ca0*/  LDS R13, [R4+UR8] ;  /* 0x00000008040d7984 */ /* 0x000e240008000800 */
[----:B0-----:R-:W-:-:S07]  /*3cb0*/  FMUL R15, R6, R13 ;  /* 0x0000000d060f7220 */ /* 0x001fce0000400000 */
.L_x_157:
[----:B------:R-:W0:Y:S02]  /*3cc0*/  LDS R12, [R4+UR6] ;  /* 0x00000006040c7984 */ /* 0x000e240008000800 */
[----:B0-----:R-:W-:-:S05]  /*3cd0*/  FADD R13, R15, R12 ;  /* 0x0000000c0f0d7221 */ /* 0x001fca0000000000 */
[----:B------:R-:W0:Y:S02]  /*3ce0*/  ATOMS.CAST.SPIN P0, [R8], R12, R13 ;  /* 0x0000000c0800758d */ /* 0x000e24000180000d */
[----:B0-----:R-:W-:Y:S05]  /*3cf0*/  @!P0 BRA `(.L_x_157) ;  /* 0xfffffffc00f08947 */ /* 0x001fea000383ffff */
[----:B------:R-:W-:Y:S05]  /*3d00*/  BSYNC.RECONVERGENT B1 ;  /* 0x0000000000017941 */ /* 0x000fea0003800200 */
.L_x_156:
[----:B------:R-:W-:Y:S01]  /*3d10*/  SHF.L.U32 R4, R5, 0x2, RZ ;  /* 0x0000000205047819 */ /* 0x000fe200000006ff */
[----:B------:R-:W-:Y:S01]  /*3d20*/  BSSY.RECONVERGENT B1, `(.L_x_158) ;  /* 0x000000b000017945 */ /* 0x000fe20003800200 */
[----:B------:R-:W-:Y:S02]  /*3d30*/  IADD3 R15, PT, PT, R7, UR14, R2 ;  /* 0x0000000e070f7c10 */ /* 0x000fe4000fffe002 */
[----:B------:R-:W-:-:S04]  /*3d40*/  LOP3.LUT R4, R4, 0x3ffc, RZ, 0xc0, !PT ;  /* 0x00003ffc04047812 */ /* 0x000fc800078ec0ff */
[----:B------:R-:W-:Y:S01]  /*3d50*/  IADD3 R8, PT, PT, R4, UR6, RZ ;  /* 0x0000000604087c10 */ /* 0x000fe2000fffe0ff */
[----:B------:R-:W-:Y:S04]  /*3d60*/  LDS R6, [R4+UR7] ;  /* 0x0000000704067984 */ /* 0x000fe80008000800 */
[----:B------:R-:W0:Y:S02]  /*3d70*/  LDS R13, [R4+UR8] ;  /* 0x00000008040d7984 */ /* 0x000e240008000800 */
[----:B0-----:R-:W-:-:S07]  /*3d80*/  FMUL R13, R6, R13 ;  /* 0x0000000d060d7220 */ /* 0x001fce0000400000 */
.L_x_159:
[----:B------:R-:W0:Y:S02]  /*3d90*/  LDS R6, [R4+UR6] ;  /* 0x0000000604067984 */ /* 0x000e240008000800 */
[----:B0-----:R-:W-:-:S05]  /*3da0*/  FADD R7, R13, R6 ;  /* 0x000000060d077221 */ /* 0x001fca0000000000 */
[----:B------:R-:W0:Y:S02]  /*3db0*/  ATOMS.CAST.SPIN P0, [R8], R6, R7 ;  /* 0x000000060800758d */ /* 0x000e240001800007 */
[----:B0-----:R-:W-:Y:S05]  /*3dc0*/  @!P0 BRA `(.L_x_159) ;  /* 0xfffffffc00f08947 */ /* 0x001fea000383ffff */
[----:B------:R-:W-:Y:S05]  /*3dd0*/  BSYNC.RECONVERGENT B1 ;  /* 0x0000000000017941 */ /* 0x000fea0003800200 */
.L_x_158:
[----:B------:R-:W-:Y:S01]  /*3de0*/  SHF.L.U32 R4, R9, 0x2, RZ ;  /* 0x0000000209047819 */ /* 0x000fe200000006ff */
[----:B------:R-:W-:Y:S03]  /*3df0*/  BSSY.RECONVERGENT B1, `(.L_x_160) ;  /* 0x000000a000017945 */ /* 0x000fe60003800200 */
[----:B------:R-:W-:-:S04]  /*3e00*/  LOP3.LUT R4, R4, 0x3ffc, RZ, 0xc0, !PT ;  /* 0x00003ffc04047812 */ /* 0x000fc800078ec0ff */
[----:B------:R-:W-:Y:S01]  /*3e10*/  IADD3 R8, PT, PT, R4, UR6, RZ ;  /* 0x0000000604087c10 */ /* 0x000fe2000fffe0ff */
[----:B------:R-:W-:Y:S04]  /*3e20*/  LDS R6, [R4+UR7] ;  /* 0x0000000704067984 */ /* 0x000fe80008000800 */
[----:B------:R-:W0:Y:S02]  /*3e30*/  LDS R7, [R4+UR8] ;  /* 0x0000000804077984 */ /* 0x000e240008000800 */
[----:B0-----:R-:W-:-:S07]  /*3e40*/  FMUL R13, R6, R7 ;  /* 0x00000007060d7220 */ /* 0x001fce0000400000 */
.L_x_161:
[----:B------:R-:W0:Y:S02]  /*3e50*/  LDS R6, [R4+UR6] ;  /* 0x0000000604067984 */ /* 0x000e240008000800 */
[----:B0-----:R-:W-:-:S05]  /*3e60*/  FADD R7, R13, R6 ;  /* 0x000000060d077221 */ /* 0x001fca0000000000 */
[----:B------:R-:W0:Y:S02]  /*3e70*/  ATOMS.CAST.SPIN P0, [R8], R6, R7 ;  /* 0x000000060800758d */ /* 0x000e240001800007 */
[----:B0-----:R-:W-:Y:S05]  /*3e80*/  @!P0 BRA `(.L_x_161) ;  /* 0xfffffffc00f08947 */ /* 0x001fea000383ffff */
[----:B------:R-:W-:Y:S05]  /*3e90*/  BSYNC.RECONVERGENT B1 ;  /* 0x0000000000017941 */ /* 0x000fea0003800200 */
.L_x_160:
[----:B------:R-:W-:Y:S02]  /*3ea0*/  IADD3 R7, PT, PT, R15, UR14, R2 ;  /* 0x0000000e0f077c10 */ /* 0x000fe4000fffe002 */
[C---:B------:R-:W-:Y:S02]  /*3eb0*/  LEA R5, R2.reuse, R5, 0x2 ;  /* 0x0000000502057211 */ /* 0x040fe400078e10ff */
[----:B------:R-:W-:Y:S02]  /*3ec0*/  ISETP.GE.U32.AND P0, PT, R7, 0x1000, PT ;  /* 0x000010000700780c */ /* 0x000fe40003f06070 */
[C---:B------:R-:W-:Y:S02]  /*3ed0*/  LEA R9, R2.reuse, R9, 0x2 ;  /* 0x0000000902097211 */ /* 0x040fe400078e10ff */
[----:B------:R-:W-:-:S09]  /*3ee0*/  LEA R11, R2, R11, 0x2 ;  /* 0x0000000b020b7211 */ /* 0x000fd200078e10ff */
[----:B------:R-:W-:Y:S05]  /*3ef0*/  @!P0 BRA `(.L_x_162) ;  /* 0xfffffffc00248947 */ /* 0x000fea000383ffff */
[----:B------:R-:W-:Y:S05]  /*3f00*/  BSYNC.RECONVERGENT B0 ;  /* 0x0000000000007941 */ /* 0x000fea0003800200 */
.L_x_153:
[----:B------:R-:W-:Y:S01]  /*3f10*/  BAR.SYNC.DEFER_BLOCKING 0x0 ;  /* 0x0000000000007b1d */ /* 0x000fe20000010000 */
[----:B------:R-:W-:Y:S02]  /*3f20*/  ISETP.NE.AND P1, PT, R27, 0x3, PT ;  /* 0x000000031b00780c */ /* 0x000fe40003f25270 */
[----:B------:R-:W-:Y:S02]  /*3f30*/  ISETP.GE.U32.AND P2, PT, R3, 0x3, PT ;  /* 0x000000030300780c */ /* 0x000fe40003f46070 */
[----:B------:R-:W-:Y:S01]  /*3f40*/  MOV R5, R21 ;  /* 0x0000001500057202 */ /* 0x000fe20000000f00 */
[----:B------:R-:W-:Y:S08]  /*3f50*/  BSSY.RECONVERGENT B0, `(.L_x_163) ;  /* 0x000000d000007945 */ /* 0x000ff00003800200 */
[----:B------:R-:W-:Y:S05]  /*3f60*/  @!P1 BRA `(.L_x_164) ;  /* 0x00000000002c9947 */ /* 0x000fea0003800000 */
[----:B------:R-:W0:Y:S01]  /*3f70*/  S2UR UR5, SR_CgaCtaId ;  /* 0x00000000000579c3 */ /* 0x000e220000008800 */
[----:B------:R-:W-:Y:S01]  /*3f80*/  UIADD3 UR4, UPT, UPT, UR9, 0x8000, URZ ;  /* 0x0000800009047890 */ /* 0x000fe2000fffe0ff */
[C---:B------:R-:W-:Y:S01]  /*3f90*/  IMAD R5, R0.reuse, UR14, R21 ;  /* 0x0000000e00057c24 */ /* 0x040fe2000f8e0215 */
[----:B------:R-:W-:Y:S02]  /*3fa0*/  IADD3 R4, PT, PT, -R0, RZ, RZ ;  /* 0x000000ff00047210 */ /* 0x000fe40007ffe1ff */
[----:B0-----:R-:W-:-:S06]  /*3fb0*/  ULEA UR4, UR5, UR4, 0x18 ;  /* 0x0000000405047291 */ /* 0x001fcc000f8ec0ff */
[----:B------:R-:W-:-:S07]  /*3fc0*/  LEA R7, R21, UR4, 0x2 ;  /* 0x0000000415077c11 */ /* 0x000fce000f8e10ff */
.L_x_165:
[----:B------:R-:W-:Y:S01]  /*3fd0*/  IADD3 R4, PT, PT, R4, 0x1, RZ ;  /* 0x0000000104047810 */ /* 0x000fe20007ffe0ff */
[----:B------:R0:W-:Y:S03]  /*3fe0*/  STS [R7], RZ ;  /* 0x000000ff07007388 */ /* 0x0001e60000000800 */
[----:B------:R-:W-:Y:S02]  /*3ff0*/  ISETP.NE.AND P0, PT, R4, RZ, PT ;  /* 0x000000ff0400720c */ /* 0x000fe40003f05270 */
[----:B0-----:R-:W-:-:S11]  /*4000*/  LEA R7, R2, R7, 0x2 ;  /* 0x0000000702077211 */ /* 0x001fd600078e10ff */
[----:B------:R-:W-:Y:S05]  /*4010*/  @P0 BRA `(.L_x_165) ;  /* 0xfffffffc00ec0947 */ /* 0x000fea000383ffff */
.L_x_164:
[----:B------:R-:W-:Y:S05]  /*4020*/  BSYNC.RECONVERGENT B0 ;  /* 0x0000000000007941 */ /* 0x000fea0003800200 */
.L_x_163:
[----:B------:R-:W-:Y:S04]  /*4030*/  BSSY.RECONVERGENT B0, `(.L_x_166) ;  /* 0x0000012000007945 */ /* 0x000fe80003800200 */
[----:B------:R-:W-:Y:S05]  /*4040*/  @!P2 BRA `(.L_x_167) ;  /* 0x000000000040a947 */ /* 0x000fea0003800000 */
[----:B------:R-:W0:Y:S01]  /*4050*/  S2UR UR5, SR_CgaCtaId ;  /* 0x00000000000579c3 */ /* 0x000e220000008800 */
[----:B------:R-:W-:Y:S02]  /*4060*/  UMOV UR4, 0x400 ;  /* 0x0000040000047882 */ /* 0x000fe40000000000 */
[----:B------:R-:W-:-:S04]  /*4070*/  UIADD3 UR4, UPT, UPT, UR4, 0x8000, URZ ;  /* 0x0000800004047890 */ /* 0x000fc8000fffe0ff */
[----:B0-----:R-:W-:-:S06]  /*4080*/  ULEA UR4, UR5, UR4, 0x18 ;  /* 0x0000000405047291 */ /* 0x001fcc000f8ec0ff */
[----:B------:R-:W-:-:S07]  /*4090*/  LEA R7, R5, UR4, 0x2 ;  /* 0x0000000405077c11 */ /* 0x000fce000f8e10ff */
.L_x_168:
[CC--:B-1----:R-:W-:Y:S01]  /*40a0*/  LEA R4, R2.reuse, R7.reuse, 0x2 ;  /* 0x0000000702047211 */ /* 0x0c2fe200078e10ff */
[C---:B------:R-:W-:Y:S01]  /*40b0*/  IMAD R8, R2.reuse, 0xc, R7 ;  /* 0x0000000c02087824 */ /* 0x040fe200078e0207 */
[C---:B------:R-:W-:Y:S01]  /*40c0*/  LEA R6, R2.reuse, R7, 0x3 ;  /* 0x0000000702067211 */ /* 0x040fe200078e18ff */
[----:B------:R0:W-:Y:S01]  /*40d0*/  STS [R7], RZ ;  /* 0x000000ff07007388 */ /* 0x0001e20000000800 */
[----:B------:R-:W-:-:S03]  /*40e0*/  LEA R5, R2, R5, 0x2 ;  /* 0x0000000502057211 */ /* 0x000fc600078e10ff */
[----:B------:R1:W-:Y:S01]  /*40f0*/  STS [R4], RZ ;  /* 0x000000ff04007388 */ /* 0x0003e20000000800 */
[----:B------:R-:W-:-:S03]  /*4100*/  ISETP.GE.U32.AND P0, PT, R5, 0x400, PT ;  /* 0x000004000500780c */ /* 0x000fc60003f06070 */
[----:B------:R1:W-:Y:S01]  /*4110*/  STS [R6], RZ ;  /* 0x000000ff06007388 */ /* 0x0003e20000000800 */
[----:B0-----:R-:W-:-:S03]  /*4120*/  LEA R7, R2, R7, 0x4 ;  /* 0x0000000702077211 */ /* 0x001fc600078e20ff */
[----:B------:R1:W-:Y:S06]  /*4130*/  STS [R8], RZ ;  /* 0x000000ff08007388 */ /* 0x0003ec0000000800 */
[----:B------:R-:W-:Y:S05]  /*4140*/  @!P0 BRA `(.L_x_168) ;  /* 0xfffffffc00d48947 */ /* 0x000fea000383ffff */
.L_x_167:
[----:B------:R-:W-:Y:S05]  /*4150*/  BSYNC.RECONVERGENT B0 ;  /* 0x0000000000007941 */ /* 0x000fea0003800200 */
.L_x_166:
[----:B------:R-:W0:Y:S08]  /*4160*/  S2UR UR5, SR_CgaCtaId ;  /* 0x00000000000579c3 */ /* 0x000e300000008800 */
[----:B------:R-:W-:Y:S01]  /*4170*/  BAR.SYNC.DEFER_BLOCKING 0x0 ;  /* 0x0000000000007b1d */ /* 0x000fe20000010000 */
[----:B------:R-:W-:-:S05]  /*4180*/  MOV R18, R21 ;  /* 0x0000001500127202 */ /* 0x000fca0000000f00 */
[----:B------:R-:W-:Y:S01]  /*4190*/  UMOV UR4, 0x400 ;  /* 0x0000040000047882 */ /* 0x000fe20000000000 */
[----:B------:R-:W-:Y:S01]  /*41a0*/  BSSY.RECONVERGENT B0, `(.L_x_169) ;  /* 0x000009c000007945 */ /* 0x000fe20003800200 */
[----:B------:R-:W-:Y:S02]  /*41b0*/  UIADD3 UR7, UPT, UPT, UR4, 0x8000, URZ ;  /* 0x0000800004077890 */ /* 0x000fe4000fffe0ff */
[----:B0-----:R-:W-:Y:S02]  /*41c0*/  ULEA UR4, UR5, UR4, 0x18 ;  /* 0x0000000405047291 */ /* 0x001fe4000f8ec0ff */
[----:B------:R-:W-:-:S12]  /*41d0*/  ULEA UR7, UR5, UR7, 0x18 ;  /* 0x0000000705077291 */ /* 0x000fd8000f8ec0ff */
.L_x_170:
[C---:B------:R-:W-:Y:S02]  /*41e0*/  SHF.L.U32 R17, R18.reuse, 0x2, RZ ;  /* 0x0000000212117819 */ /* 0x040fe400000006ff */
[----:B------:R-:W-:Y:S02]  /*41f0*/  IADD3 R18, PT, PT, R18, UR14, RZ ;  /* 0x0000000e12127c10 */ /* 0x000fe4000fffe0ff */
[C---:B------:R-:W-:Y:S02]  /*4200*/  LOP3.LUT R16, R17.reuse, 0xfc, RZ, 0xc0, !PT ;  /* 0x000000fc11107812 */ /* 0x040fe400078ec0ff */
[----:B------:R-:W-:Y:S02]  /*4210*/  LOP3.LUT R19, R17, 0xf00, RZ, 0xc0, !PT ;  /* 0x00000f0011137812 */ /* 0x000fe400078ec0ff */
[----:B------:R-:W-:Y:S01]  /*4220*/  ISETP.GE.U32.AND P0, PT, R18, 0x400, PT ;  /* 0x000004001200780c */ /* 0x000fe20003f06070 */
[----:B------:R-:W-:Y:S04]  /*4230*/  LDS R13, [R16+UR6] ;  /* 0x00000006100d7984 */ /* 0x000fe80008000800 */
[----:B01----:R-:W0:Y:S04]  /*4240*/  LDS.128 R4, [R19+UR4] ;  /* 0x0000000413047984 */ /* 0x003e280008000c00 */
[----:B------:R-:W1:Y:S04]  /*4250*/  LDS R15, [R16+UR6+0x100] ;  /* 0x00010006100f7984 */ /* 0x000e680008000800 */
[----:B------:R-:W2:Y:S04]  /*4260*/  LDS R12, [R16+UR6+0x200] ;  /* 0x00020006100c7984 */ /* 0x000ea80008000800 */
[----:B------:R-:W3:Y:S04]  /*4270*/  LDS R26, [R16+UR6+0x300] ;  /* 0x00030006101a7984 */ /* 0x000ee80008000800 */
[----:B------:R-:W-:Y:S04]  /*4280*/  LDS R29, [R16+UR6+0x400] ;  /* 0x00040006101d7984 */ /* 0x000fe80008000800 */
[----:B------:R-:W4:Y:S04]  /*4290*/  LDS.128 R8, [R19+UR4+0x10] ;  /* 0x0000100413087984 */ /* 0x000f280008000c00 */
[----:B------:R-:W5:Y:S04]  /*42a0*/  LDS R30, [R16+UR6+0x500] ;  /* 0x00050006101e7984 */ /* 0x000f680008000800 */
[----:B------:R-:W5:Y:S04]  /*42b0*/  LDS R23, [R16+UR6+0x600] ;  /* 0x0006000610177984 */ /* 0x000f680008000800 */
[----:B------:R-:W5:Y:S04]  /*42c0*/  LDS R24, [R16+UR6+0x700] ;  /* 0x0007000610187984 */ /* 0x000f680008000800 */
[----:B------:R-:W-:Y:S01]  /*42d0*/  LDS R25, [R16+UR6+0x800] ;  /* 0x0008000610197984 */ /* 0x000fe20008000800 */
[----:B0-----:R-:W-:-:S03]  /*42e0*/  FFMA R4, R4, R13, RZ ;  /* 0x0000000d04047223 */ /* 0x001fc600000000ff */
[----:B------:R-:W-:Y:S01]  /*42f0*/  LDS R28, [R16+UR6+0x900] ;  /* 0x00090006101c7984 */ /* 0x000fe20008000800 */
[----:B-1----:R-:W-:-:S03]  /*4300*/  FFMA R5, R15, R5, R4 ;  /* 0x000000050f057223 */ /* 0x002fc60000000004 */
[----:B------:R-:W-:Y:S01]  /*4310*/  LDS R27, [R16+UR6+0xa00] ;  /* 0x000a0006101b7984 */ /* 0x000fe20008000800 */
[----:B--2---:R-:W-:-:S03]  /*4320*/  FFMA R5, R12, R6, R5 ;  /* 0x000000060c057223 */ /* 0x004fc60000000005 */
[----:B------:R-:W0:Y:S01]  /*4330*/  LDS.128 R12, [R19+UR4+0x20] ;  /* 0x00002004130c7984 */ /* 0x000e220008000c00 */
[----:B---3--:R-:W-:-:S03]  /*4340*/  FFMA R5, R26, R7, R5 ;  /* 0x000000071a057223 */ /* 0x008fc60000000005 */
[----:B------:R-:W1:Y:S01]  /*4350*/  LDS R26, [R16+UR6+0xb00] ;  /* 0x000b0006101a7984 */ /* 0x000e620008000800 */
[----:B----4-:R-:W-:-:S03]  /*4360*/  FFMA R5, R8, R29, R5 ;  /* 0x0000001d08057223 */ /* 0x010fc60000000005 */
[----:B------:R-:W-:Y:S01]  /*4370*/  LDS R29, [R16+UR6+0xe00] ;  /* 0x000e0006101d7984 */ /* 0x000fe20008000800 */
[----:B-----5:R-:W-:-:S03]  /*4380*/  FFMA R30, R30, R9, R5 ;  /* 0x000000091e1e7223 */ /* 0x020fc60000000005 */
[----:B------:R-:W-:Y:S01]  /*4390*/  LDS.128 R4, [R19+UR4+0x30] ;  /* 0x0000300413047984 */ /* 0x000fe20008000c00 */
[----:B------:R-:W-:-:S03]  /*43a0*/  FFMA R9, R23, R10, R30 ;  /* 0x0000000a17097223 */ /* 0x000fc6000000001e */
[----:B------:R-:W2:Y:S01]  /*43b0*/  LDS R23, [R16+UR6+0xc00] ;  /* 0x000c000610177984 */ /* 0x000ea20008000800 */
[----:B------:R-:W-:-:S03]  /*43c0*/  FFMA R9, R24, R11, R9 ;  /* 0x0000000b18097223 */ /* 0x000fc60000000009 */
[----:B------:R-:W3:Y:S04]  /*43d0*/  LDS R24, [R16+UR6+0xd00] ;  /* 0x000d000610187984 */ /* 0x000ee80008000800 */
[----:B------:R-:W-:Y:S01]  /*43e0*/  LDS R30, [R16+UR6+0x1d00] ;  /* 0x001d0006101e7984 */ /* 0x000fe20008000800 */
[----:B0-----:R-:W-:-:S03]  /*43f0*/  FFMA R9, R12, R25, R9 ;  /* 0x000000190c097223 */ /* 0x001fc60000000009 */
[----:B------:R-:W0:Y:S01]  /*4400*/  LDS R12, [R16+UR6+0xf00] ;  /* 0x000f0006100c7984 */ /* 0x000e220008000800 */
[----:B------:R-:W-:-:S03]  /*4410*/  FFMA R28, R28, R13, R9 ;  /* 0x0000000d1c1c7223 */ /* 0x000fc60000000009 */
[----:B------:R-:W-:Y:S01]  /*4420*/  LDS R13, [R16+UR6+0x1000] ;  /* 0x00100006100d7984 */ /* 0x000fe20008000800 */
[----:B------:R-:W-:-:S03]  /*4430*/  FFMA R27, R27, R14, R28 ;  /* 0x0000000e1b1b7223 */ /* 0x000fc6000000001c */
[----:B------:R-:W4:Y:S01]  /*4440*/  LDS.128 R8, [R19+UR4+0x40] ;  /* 0x0000400413087984 */ /* 0x000f220008000c00 */
[----:B-1----:R-:W-:-:S03]  /*4450*/  FFMA R27, R26, R15, R27 ;  /* 0x0000000f1a1b7223 */ /* 0x002fc6000000001b */
[----:B------:R-:W1:Y:S04]  /*4460*/  LDS R14, [R16+UR6+0x1100] ;  /* 0x00110006100e7984 */ /* 0x000e680008000800 */
[----:B------:R-:W5:Y:S01]  /*4470*/  LDS R15, [R16+UR6+0x1200] ;  /* 0x00120006100f7984 */ /* 0x000f620008000800 */
[----:B--2---:R-:W-:-:S03]  /*4480*/  FFMA R23, R4, R23, R27 ;  /* 0x0000001704177223 */ /* 0x004fc6000000001b */
[----:B------:R-:W2:Y:S01]  /*4490*/  LDS R26, [R16+UR6+0x1300] ;  /* 0x00130006101a7984 */ /* 0x000ea20008000800 */
[----:B---3--:R-:W-:-:S03]  /*44a0*/  FFMA R24, R24, R5, R23 ;  /* 0x0000000518187223 */ /* 0x008fc60000000017 */
[----:B------:R-:W-:Y:S01]  /*44b0*/  LDS R23, [R16+UR6+0x1400] ;  /* 0x0014000610177984 */ /* 0x000fe20008000800 */
[----:B------:R-:W-:-:S03]  /*44c0*/  FFMA R29, R29, R6, R24 ;  /* 0x000000061d1d7223 */ /* 0x000fc60000000018 */
[----:B------:R-:W-:Y:S04]  /*44d0*/  LDS R24, [R16+UR6+0x1500] ;  /* 0x0015000610187984 */ /* 0x000fe80008000800 */
[----:B------:R-:W-:Y:S04]  /*44e0*/  LDS R25, [R16+UR6+0x1600] ;  /* 0x0016000610197984 */ /* 0x000fe80008000800 */
[----:B------:R-:W-:Y:S01]  /*44f0*/  LDS R27, [R16+UR6+0x1a00] ;  /* 0x001a0006101b7984 */ /* 0x000fe20008000800 */
[----:B0-----:R-:W-:-:S03]  /*4500*/  FFMA R29, R12, R7, R29 ;  /* 0x000000070c1d7223 */ /* 0x001fc6000000001d */
[----:B------:R-:W-:Y:S04]  /*4510*/  LDS R28, [R16+UR6+0x1f00] ;  /* 0x001f0006101c7984 */ /* 0x000fe80008000800 */
[----:B------:R-:W0:Y:S01]  /*4520*/  LDS.128 R4, [R19+UR4+0x50] ;  /* 0x0000500413047984 */ /* 0x000e220008000c00 */
[----:B----4-:R-:W-:-:S03]  /*4530*/  FFMA R13, R8, R13, R29 ;  /* 0x0000000d080d7223 */ /* 0x010fc6000000001d */
[----:B------:R-:W3:Y:S01]  /*4540*/  LDS R8, [R16+UR6+0x1700] ;  /* 0x0017000610087984 */ /* 0x000ee20008000800 */
[----:B-1----:R-:W-:-:S03]  /*4550*/  FFMA R14, R14, R9, R13 ;  /* 0x000000090e0e7223 */ /* 0x002fc6000000000d */
[----:B------:R-:W-:Y:S01]  /*4560*/  LDS R29, [R16+UR6+0x1800] ;  /* 0x00180006101d7984 */ /* 0x000fe20008000800 */
[----:B-----5:R-:W-:-:S04]  /*4570*/  FFMA R15, R15, R10, R14 ;  /* 0x0000000a0f0f7223 */ /* 0x020fc8000000000e */
[----:B--2---:R-:W-:Y:S02]  /*4580*/  FFMA R11, R26, R11, R15 ;  /* 0x0000000b1a0b7223 */ /* 0x004fe4000000000f */
[----:B------:R-:W1:Y:S04]  /*4590*/  LDS.128 R12, [R19+UR4+0x60] ;  /* 0x00006004130c7984 */ /* 0x000e680008000c00 */
[----:B------:R-:W2:Y:S01]  /*45a0*/  LDS R26, [R16+UR6+0x1900] ;  /* 0x00190006101a7984 */ /* 0x000ea20008000800 */
[----:B0-----:R-:W-:-:S03]  /*45b0*/  FFMA R11, R4, R23, R11 ;  /* 0x00000017040b7223 */ /* 0x001fc6000000000b */
[----:B------:R-:W-:Y:S01]  /*45c0*/  LDS R23, [R16+UR6+0x1e00] ;  /* 0x001e000610177984 */ /* 0x000fe20008000800 */
[----:B------:R-:W-:-:S03]  /*45d0*/  FFMA R4, R24, R5, R11 ;  /* 0x0000000518047223 */ /* 0x000fc6000000000b */
[----:B------:R-:W0:Y:S01]  /*45e0*/  LDS R24, [R16+UR6+0x1b00] ;  /* 0x001b000610187984 */ /* 0x000e220008000800 */
[----:B------:R-:W-:-:S04]  /*45f0*/  FFMA R25, R25, R6, R4 ;  /* 0x0000000619197223 */ /* 0x000fc80000000004 */
[----:B---3--:R-:W-:Y:S02]  /*4600*/  FFMA R7, R8, R7, R25 ;  /* 0x0000000708077223 */ /* 0x008fe40000000019 */
[----:B------:R-:W-:Y:S02]  /*4610*/  LDS R25, [R16+UR6+0x1c00] ;  /* 0x001c000610197984 */ /* 0x000fe40008000800 */
[----:B-1----:R-:W-:Y:S02]  /*4620*/  FFMA R7, R12, R29, R7 ;  /* 0x0000001d0c077223 */ /* 0x002fe40000000007 */
[----:B------:R-:W1:Y:S02]  /*4630*/  LDS.128 R8, [R19+UR4+0x70] ;  /* 0x0000700413087984 */ /* 0x000e640008000c00 */
[----:B--2---:R-:W-:Y:S02]  /*4640*/  FFMA R26, R26, R13, R7 ;  /* 0x0000000d1a1a7223 */ /* 0x004fe40000000007 */
[----:B------:R-:W-:Y:S02]  /*4650*/  LDS R29, [R16+UR6+0x2200] ;  /* 0x00220006101d7984 */ /* 0x000fe40008000800 */
[----:B------:R-:W-:-:S02]  /*4660*/  FFMA R13, R27, R14, R26 ;  /* 0x0000000e1b0d7223 */ /* 0x000fc4000000001a */
[----:B------:R-:W-:Y:S04]  /*4670*/  LDS.128 R4, [R19+UR4+0x80] ;  /* 0x0000800413047984 */ /* 0x000fe80008000c00 */
[----:B------:R-:W2:Y:S04]  /*4680*/  LDS R27, [R16+UR6+0x2000] ;  /* 0x00200006101b7984 */ /* 0x000ea80008000800 */
[----:B------:R-:W3:Y:S01]  /*4690*/  LDS R26, [R16+UR6+0x2100] ;  /* 0x00210006101a7984 */ /* 0x000ee20008000800 */
[----:B0-----:R-:W-:-:S03]  /*46a0*/  FFMA R13, R24, R15, R13 ;  /* 0x0000000f180d7223 */ /* 0x001fc6000000000d */
[----:B------:R-:W0:Y:S01]  /*46b0*/  LDS R24, [R16+UR6+0x2300] ;  /* 0x0023000610187984 */ /* 0x000e220008000800 */
[----:B-1----:R-:W-:-:S03]  /*46c0*/  FFMA R13, R8, R25, R13 ;  /* 0x00000019080d7223 */ /* 0x002fc6000000000d */
[----:B------:R-:W-:Y:S01]  /*46d0*/  LDS R25, [R16+UR6+0x2600] ;  /* 0x0026000610197984 */ /* 0x000fe20008000800 */
[----:B------:R-:W-:-:S03]  /*46e0*/  FFMA R30, R30, R9, R13 ;  /* 0x000000091e1e7223 */ /* 0x000fc6000000000d */
[----:B------:R-:W-:Y:S01]  /*46f0*/  LDS.128 R12, [R19+UR4+0x90] ;  /* 0x00009004130c7984 */ /* 0x000fe20008000c00 */
[----:B------:R-:W-:-:S03]  /*4700*/  FFMA R9, R23, R10, R30 ;  /* 0x0000000a17097223 */ /* 0x000fc6000000001e */
[----:B------:R-:W1:Y:S01]  /*4710*/  LDS R23, [R16+UR6+0x2400] ;  /* 0x0024000610177984 */ /* 0x000e620008000800 */
[----:B------:R-:W-:-:S03]  /*4720*/  FFMA R9, R28, R11, R9 ;  /* 0x0000000b1c097223 */ /* 0x000fc60000000009 */
[----:B------:R-:W4:Y:S01]  /*4730*/  LDS R28, [R16+UR6+0x2500] ;  /* 0x00250006101c7984 */ /* 0x000f220008000800 */
[----:B--2---:R-:W-:-:S03]  /*4740*/  FFMA R9, R4, R27, R9 ;  /* 0x0000001b04097223 */ /* 0x004fc60000000009 */
[----:B------:R-:W2:Y:S01]  /*4750*/  LDS R4, [R16+UR6+0x2700] ;  /* 0x0027000610047984 */ /* 0x000ea20008000800 */
[----:B---3--:R-:W-:-:S03]  /*4760*/  FFMA R26, R26, R5, R9 ;  /* 0x000000051a1a7223 */ /* 0x008fc60000000009 */
[----:B------:R-:W-:Y:S01]  /*4770*/  LDS R5, [R16+UR6+0x2800] ;  /* 0x0028000610057984 */ /* 0x000fe20008000800 */
[----:B------:R-:W-:-:S03]  /*4780*/  FFMA R29, R29, R6, R26 ;  /* 0x000000061d1d7223 */ /* 0x000fc6000000001a */
[----:B------:R-:W3:Y:S01]  /*4790*/  LDS.128 R8, [R19+UR4+0xa0] ;  /* 0x0000a00413087984 */ /* 0x000ee20008000c00 */
[----:B0-----:R-:W-:-:S03]  /*47a0*/  FFMA R7, R24, R7, R29 ;  /* 0x0000000718077223 */ /* 0x001fc6000000001d */
[----:B------:R-:W0:Y:S04]  /*47b0*/  LDS R6, [R16+UR6+0x2900] ;  /* 0x0029000610067984 */ /* 0x000e280008000800 */
[----:B------:R-:W-:Y:S04]  /*47c0*/  LDS R24, [R16+UR6+0x2b00] ;  /* 0x002b000610187984 */ /* 0x000fe80008000800 */
[----:B------:R-:W-:Y:S01]  /*47d0*/  LDS R26, [R16+UR6+0x2d00] ;  /* 0x002d0006101a7984 */ /* 0x000fe20008000800 */
[----:B-1----:R-:W-:-:S03]  /*47e0*/  FFMA R23, R12, R23, R7 ;  /* 0x000000170c177223 */ /* 0x002fc60000000007 */
[----:B------:R-:W1:Y:S01]  /*47f0*/  LDS R7, [R16+UR6+0x2a00] ;  /* 0x002a000610077984 */ /* 0x000e620008000800 */
[----:B----4-:R-:W-:-:S03]  /*4800*/  FFMA R28, R28, R13, R23 ;  /* 0x0000000d1c1c7223 */ /* 0x010fc60000000017 */
[----:B------:R-:W-:Y:S01]  /*4810*/  LDS R23, [R16+UR6+0x2c00] ;  /* 0x002c000610177984 */ /* 0x000fe20008000800 */
[----:B------:R-:W-:-:S03]  /*4820*/  FFMA R25, R25, R14, R28 ;  /* 0x0000000e19197223 */ /* 0x000fc6000000001c */
[----:B------:R-:W-:Y:S01]  /*4830*/  LDS R28, [R16+UR6+0x3300] ;  /* 0x00330006101c7984 */ /* 0x000fe20008000800 */
[----:B--2---:R-:W-:-:S03]  /*4840*/  FFMA R27, R4, R15, R25 ;  /* 0x0000000f041b7223 */ /* 0x004fc60000000019 */
[----:B------:R-:W2:Y:S01]  /*4850*/  LDS.128 R12, [R19+UR4+0xb0] ;  /* 0x0000b004130c7984 */ /* 0x000ea20008000c00 */
[----:B---3--:R-:W-:-:S03]  /*4860*/  FFMA R5, R8, R5, R27 ;  /* 0x0000000508057223 */ /* 0x008fc6000000001b */
[----:B------:R-:W3:Y:S01]  /*4870*/  LDS R25, [R16+UR6+0x2e00] ;  /* 0x002e000610197984 */ /* 0x000ee20008000800 */
[----:B0-----:R-:W-:-:S03]  /*4880*/  FFMA R6, R6, R9, R5 ;  /* 0x0000000906067223 */ /* 0x001fc60000000005 */
[----:B------:R-:W0:Y:S04]  /*4890*/  LDS R8, [R16+UR6+0x2f00] ;  /* 0x002f000610087984 */ /* 0x000e280008000800 */
[----:B------:R-:W-:Y:S01]  /*48a0*/  LDS R27, [R16+UR6+0x3000] ;  /* 0x00300006101b7984 */ /* 0x000fe20008000800 */
[----:B-1----:R-:W-:-:S03]  /*48b0*/  FFMA R9, R7, R10, R6 ;  /* 0x0000000a07097223 */ /* 0x002fc60000000006 */
[----:B------:R-:W1:Y:S01]  /*48c0*/  LDS.128 R4, [R19+UR4+0xc0] ;  /* 0x0000c00413047984 */ /* 0x000e620008000c00 */
[----:B------:R-:W-:-:S03]  /*48d0*/  FFMA R9, R24, R11, R9 ;  /* 0x0000000b18097223 */ /* 0x000fc60000000009 */
[----:B------:R-:W4:Y:S01]  /*48e0*/  LDS R24, [R16+UR6+0x3100] ;  /* 0x0031000610187984 */ /* 0x000f220008000800 */
[----:B--2---:R-:W-:-:S03]  /*48f0*/  FFMA R9, R12, R23, R9 ;  /* 0x000000170c097223 */ /* 0x004fc60000000009 */
[----:B------:R-:W2:Y:S01]  /*4900*/  LDS R23, [R16+UR6+0x3200] ;  /* 0x0032000610177984 */ /* 0x000ea20008000800 */
[----:B------:R-:W-:-:S03]  /*4910*/  FFMA R26, R26, R13, R9 ;  /* 0x0000000d1a1a7223 */ /* 0x000fc60000000009 */
[----:B------:R-:W-:Y:S01]  /*4920*/  LDS R13, [R16+UR6+0x3400] ;  /* 0x00340006100d7984 */ /* 0x000fe20008000800 */
[----:B---3--:R-:W-:-:S03]  /*4930*/  FFMA R25, R25, R14, R26 ;  /* 0x0000000e19197223 */ /* 0x008fc6000000001a */
[----:B------:R-:W-:Y:S01]  /*4940*/  LDS R12, [R16+UR6+0x3500] ;  /* 0x00350006100c7984 */ /* 0x000fe20008000800 */
[----:B0-----:R-:W-:-:S03]  /*4950*/  FFMA R25, R8, R15, R25 ;  /* 0x0000000f08197223 */ /* 0x001fc60000000019 */
[----:B------:R-:W0:Y:S04]  /*4960*/  LDS.128 R8, [R19+UR4+0xd0] ;  /* 0x0000d00413087984 */ /* 0x000e280008000c00 */
[----:B------:R-:W3:Y:S04]  /*4970*/  LDS R15, [R16+UR6+0x3600] ;  /* 0x00360006100f7984 */ /* 0x000ee80008000800 */
[----:B------:R-:W5:Y:S01]  /*4980*/  LDS R26, [R16+UR6+0x3700] ;  /* 0x00370006101a7984 */ /* 0x000f620008000800 */
[----:B-1----:R-:W-:-:S04]  /*4990*/  FFMA R25, R4, R27, R25 ;  /* 0x0000001b04197223 */ /* 0x002fc80000000019 */
[----:B----4-:R-:W-:-:S04]  /*49a0*/  FFMA R24, R24, R5, R25 ;  /* 0x0000000518187223 */ /* 0x010fc80000000019 */
[----:B--2---:R-:W-:Y:S02]  /*49b0*/  FFMA R23, R23, R6, R24 ;  /* 0x0000000617177223 */ /* 0x004fe40000000018 */
[----:B------:R-:W-:Y:S02]  /*49c0*/  LDS R24, [R16+UR6+0x3900] ;  /* 0x0039000610187984 */ /* 0x000fe40008000800 */
[----:B------:R-:W-:Y:S02]  /*49d0*/  FFMA R25, R28, R7, R23 ;  /* 0x000000071c197223 */ /* 0x000fe40000000017 */
[----:B------:R-:W-:Y:S04]  /*49e0*/  LDS R23, [R16+UR6+0x3800] ;  /* 0x0038000610177984 */ /* 0x000fe80008000800 */
[----:B------:R-:W1:Y:S01]  /*49f0*/  LDS.128 R4, [R19+UR4+0xe0] ;  /* 0x0000e00413047984 */ /* 0x000e620008000c00 */
[----:B0-----:R-:W-:-:S03]  /*4a00*/  FFMA R13, R8, R13, R25 ;  /* 0x0000000d080d7223 */ /* 0x001fc60000000019 */
[----:B------:R-:W0:Y:S01]  /*4a10*/  LDS R25, [R16+UR6+0x3a00] ;  /* 0x003a000610197984 */ /* 0x000e220008000800 */
[----:B------:R-:W-:-:S03]  /*4a20*/  FFMA R12, R12, R9, R13 ;  /* 0x000000090c0c7223 */ /* 0x000fc6000000000d */
[----:B------:R-:W2:Y:S01]  /*4a30*/  LDS R8, [R16+UR6+0x3b00] ;  /* 0x003b000610087984 */ /* 0x000ea20008000800 */
[----:B---3--:R-:W-:-:S03]  /*4a40*/  FFMA R27, R15, R10, R12 ;  /* 0x0000000a0f1b7223 */ /* 0x008fc6000000000c */
[----:B------:R-:W-:Y:S01]  /*4a50*/  LDS R9, [R16+UR6+0x3c00] ;  /* 0x003c000610097984 */ /* 0x000fe20008000800 */
[----:B-----5:R-:W-:-:S03]  /*4a60*/  FFMA R27, R26, R11, R27 ;  /* 0x0000000b1a1b7223 */ /* 0x020fc6000000001b */
[----:B------:R-:W3:Y:S04]  /*4a70*/  LDS.128 R12, [R19+UR4+0xf0] ;  /* 0x0000f004130c7984 */ /* 0x000ee80008000c00 */
[----:B------:R-:W4:Y:S04]  /*4a80*/  LDS R10, [R16+UR6+0x3d00] ;  /* 0x003d0006100a7984 */ /* 0x000f280008000800 */
[----:B------:R-:W5:Y:S04]  /*4a90*/  LDS R11, [R16+UR6+0x3e00] ;  /* 0x003e0006100b7984 */ /* 0x000f680008000800 */
[----:B------:R-:W5:Y:S01]  /*4aa0*/  LDS R26, [R16+UR6+0x3f00] ;  /* 0x003f0006101a7984 */ /* 0x000f620008000800 */
[----:B-1----:R-:W-:Y:S01]  /*4ab0*/  FFMA R23, R4, R23, R27 ;  /* 0x0000001704177223 */ /* 0x002fe2000000001b */
[----:B------:R-:W-:-:S03]  /*4ac0*/  LOP3.LUT R4, R17, 0xffc, RZ, 0xc0, !PT ;  /* 0x00000ffc11047812 */ /* 0x000fc600078ec0ff */
[----:B------:R-:W-:-:S04]  /*4ad0*/  FFMA R24, R24, R5, R23 ;  /* 0x0000000518187223 */ /* 0x000fc80000000017 */
[----:B0-----:R-:W-:-:S04]  /*4ae0*/  FFMA R25, R25, R6, R24 ;  /* 0x0000000619197223 */ /* 0x001fc80000000018 */
[----:B--2---:R-:W-:-:S04]  /*4af0*/  FFMA R7, R8, R7, R25 ;  /* 0x0000000708077223 */ /* 0x004fc80000000019 */
[----:B---3--:R-:W-:-:S04]  /*4b00*/  FFMA R7, R12, R9, R7 ;  /* 0x000000090c077223 */ /* 0x008fc80000000007 */
[----:B----4-:R-:W-:-:S04]  /*4b10*/  FFMA R10, R10, R13, R7 ;  /* 0x0000000d0a0a7223 */ /* 0x010fc80000000007 */
[----:B-----5:R-:W-:-:S04]  /*4b20*/  FFMA R11, R11, R14, R10 ;  /* 0x0000000e0b0b7223 */ /* 0x020fc8000000000a */
[----:B------:R-:W-:-:S05]  /*4b30*/  FFMA R11, R26, R15, R11 ;  /* 0x0000000f1a0b7223 */ /* 0x000fca000000000b */
[----:B------:R0:W-:Y:S01]  /*4b40*/  STS [R4+UR7], R11 ;  /* 0x0000000b04007988 */ /* 0x0001e20008000807 */
[----:B------:R-:W-:Y:S05]  /*4b50*/  @!P0 BRA `(.L_x_170) ;  /* 0xfffffff400a08947 */ /* 0x000fea000383ffff */
[----:B------:R-:W-:Y:S05]  /*4b60*/  BSYNC.RECONVERGENT B0 ;  /* 0x0000000000007941 */ /* 0x000fea0003800200 */
.L_x_169:
[----:B------:R-:W-:Y:S06]  /*4b70*/  BAR.SYNC.DEFER_BLOCKING 0x0 ;  /* 0x0000000000007b1d */ /* 0x000fec0000010000 */
[----:B------:R-:W-:Y:S04]  /*4b80*/  BSSY.RECONVERGENT B0, `(.L_x_171) ;  /* 0x0000019000007945 */ /* 0x000fe80003800200 */
[----:B------:R-:W-:Y:S05]  /*4b90*/  @!P1 BRA `(.L_x_172) ;  /* 0x00000000005c9947 */ /* 0x000fea0003800000 */
[----:B------:R-:W1:Y:S01]  /*4ba0*/  LDC.64 R6, c[0x0][0x398] ;  /* 0x0000e600ff067b82 */ /* 0x000e620000000a00 */
[----:B------:R-:W-:Y:S02]  /*4bb0*/  SHF.L.U32 R9, R21, 0x2, RZ ;  /* 0x0000000215097819 */ /* 0x000fe400000006ff */
[----:B0-----:R-:W-:Y:S01]  /*4bc0*/  LEA R11, R22, R21, 0x4 ;  /* 0x00000015160b7211 */ /* 0x001fe200078e20ff */
[C---:B------:R-:W-:Y:S01]  /*4bd0*/  IMAD R21, R0.reuse, UR14, R21 ;  /* 0x0000000e00157c24 */ /* 0x040fe2000f8e0215 */
[----:B------:R-:W-:-:S07]  /*4be0*/  IADD3 R8, PT, PT, -R0, RZ, RZ ;  /* 0x000000ff00087210 */ /* 0x000fce0007ffe1ff */
.L_x_175:
[----:B------:R-:W-:Y:S01]  /*4bf0*/  ISETP.GE.AND P0, PT, R11, R20, PT ;  /* 0x000000140b00720c */ /* 0x000fe20003f06270 */
[----:B------:R-:W-:Y:S01]  /*4c00*/  BSSY.RECONVERGENT B1, `(.L_x_173) ;  /* 0x000000d000017945 */ /* 0x000fe20003800200 */
[----:B------:R-:W-:-:S04]  /*4c10*/  IADD3 R8, PT, PT, R8, 0x1, RZ ;  /* 0x0000000108087810 */ /* 0x000fc80007ffe0ff */
[----:B------:R-:W-:-:S07]  /*4c20*/  ISETP.NE.AND P1, PT, R8, RZ, PT ;  /* 0x000000ff0800720c */ /* 0x000fce0003f25270 */
[----:B0-----:R-:W-:Y:S06]  /*4c30*/  @P0 BRA `(.L_x_174) ;  /* 0x0000000000240947 */ /* 0x001fec0003800000 */
[----:B------:R-:W0:Y:S01]  /*4c40*/  S2UR UR5, SR_CgaCtaId ;  /* 0x00000000000579c3 */ /* 0x000e220000008800 */
[----:B------:R-:W-:Y:S01]  /*4c50*/  UMOV UR4, 0x400 ;  /* 0x0000040000047882 */ /* 0x000fe20000000000 */
[----:B------:R-:W-:Y:S01]  /*4c60*/  LDS R13, [R9+UR7] ;  /* 0x00000007090d7984 */ /* 0x000fe20008000800 */
[----:B------:R-:W-:Y:S01]  /*4c70*/  UIADD3 UR4, UPT, UPT, UR4, 0x7000, URZ ;  /* 0x0000700004047890 */ /* 0x000fe2000fffe0ff */
[----:B-1----:R-:W-:-:S03]  /*4c80*/  IMAD.WIDE R4, R11, 0x4, R6 ;  /* 0x000000040b047825 */ /* 0x002fc600078e0206 */
[----:B0-----:R-:W-:-:S09]  /*4c90*/  ULEA UR4, UR5, UR4, 0x18 ;  /* 0x0000000405047291 */ /* 0x001fd2000f8ec0ff */
[----:B------:R-:W0:Y:S02]  /*4ca0*/  LDS R0, [R9+UR4] ;  /* 0x0000000409007984 */ /* 0x000e240008000800 */
[----:B0-----:R-:W-:-:S05]  /*4cb0*/  FADD R13, R0, R13 ;  /* 0x0000000d000d7221 */ /* 0x001fca0000000000 */
[----:B------:R0:W-:Y:S02]  /*4cc0*/  STG.E desc[UR10][R4.64], R13 ;  /* 0x0000000d04007986 */ /* 0x0001e4000c10190a */
.L_x_174:
[----:B------:R-:W-:Y:S05]  /*4cd0*/  BSYNC.RECONVERGENT B1 ;  /* 0x0000000000017941 */ /* 0x000fea0003800200 */
.L_x_173:
[----:B------:R-:W-:Y:S02]  /*4ce0*/  LEA R9, R2, R9, 0x2 ;  /* 0x0000000902097211 */ /* 0x000fe400078e10ff */
[----:B------:R-:W-:Y:S01]  /*4cf0*/  IADD3 R11, PT, PT, R11, UR14, RZ ;  /* 0x0000000e0b0b7c10 */ /* 0x000fe2000fffe0ff */
[----:B------:R-:W-:Y:S06]  /*4d00*/  @P1 BRA `(.L_x_175) ;  /* 0xfffffffc00b81947 */ /* 0x000fec000383ffff */
.L_x_172:
[----:B------:R-:W-:Y:S05]  /*4d10*/  BSYNC.RECONVERGENT B0 ;  /* 0x0000000000007941 */ /* 0x000fea0003800200 */
.L_x_171:
[----:B------:R-:W-:-:S13]  /*4d20*/  ISETP.GE.U32.AND P0, PT, R3, 0x3, PT ;  /* 0x000000030300780c */ /* 0x000fda0003f06070 */
[----:B------:R-:W-:Y:S05]  /*4d30*/  @!P0 EXIT ;  /* 0x000000000000894d */ /* 0x000fea0003800000 */
[----:B------:R-:W2:Y:S01]  /*4d40*/  S2UR UR5, SR_CgaCtaId ;  /* 0x00000000000579c3 */ /* 0x000ea20000008800 */
[----:B------:R-:W-:Y:S01]  /*4d50*/  UMOV UR4, 0x400 ;  /* 0x0000040000047882 */ /* 0x000fe20000000000 */
[----:B------:R-:W-:Y:S01]  /*4d60*/  LEA R15, R22, R21, 0x4 ;  /* 0x00000015160f7211 */ /* 0x000fe200078e20ff */
[----:B------:R-:W-:Y:S01]  /*4d70*/  UIADD3 UR4, UPT, UPT, UR4, 0x7000, URZ ;  /* 0x0000700004047890 */ /* 0x000fe2000fffe0ff */
[----:B------:R-:W-:Y:S01]  /*4d80*/  SHF.L.U32 R3, R21, 0x2, RZ ;  /* 0x0000000215037819 */ /* 0x000fe200000006ff */
[----:B------:R-:W-:Y:S02]  /*4d90*/  ULEA UR6, UR14, UR7, 0x3 ;  /* 0x000000070e067291 */ /* 0x000fe4000f8e18ff */
[----:B0-----:R-:W-:Y:S01]  /*4da0*/  IADD3 R13, PT, PT, R15, UR14, RZ ;  /* 0x0000000e0f0d7c10 */ /* 0x001fe2000fffe0ff */
[C---:B------:R-:W-:Y:S01]  /*4db0*/  IMAD R19, R2.reuse, 0x3, R15 ;  /* 0x0000000302137824 */ /* 0x040fe200078e020f */
[----:B------:R-:W-:Y:S01]  /*4dc0*/  LEA R17, R2, R15, 0x1 ;  /* 0x0000000f02117211 */ /* 0x000fe200078e08ff */
[----:B------:R-:W-:-:S02]  /*4dd0*/  UIMAD UR9, UR14, 0xc, UR7 ;  /* 0x0000000c0e0978a4 */ /* 0x000fc4000f8e0207 */
[----:B------:R-:W-:Y:S02]  /*4de0*/  ULEA UR12, UR14, UR7, 0x2 ;  /* 0x000000070e0c7291 */ /* 0x000fe4000f8e10ff */
[----:B--2---:R-:W-:-:S04]  /*4df0*/  ULEA UR4, UR5, UR4, 0x18 ;  /* 0x0000000405047291 */ /* 0x004fc8000f8ec0ff */
[----:B------:R-:W-:Y:S02]  /*4e00*/  ULEA UR5, UR14, UR4, 0x3 ;  /* 0x000000040e057291 */ /* 0x000fe4000f8e18ff */
[----:B------:R-:W-:Y:S02]  /*4e10*/  UIMAD UR8, UR14, 0xc, UR4 ;  /* 0x0000000c0e0878a4 */ /* 0x000fe4000f8e0204 */
[----:B------:R-:W-:-:S12]  /*4e20*/  ULEA UR13, UR14, UR4, 0x2 ;  /* 0x000000040e0d7291 */ /* 0x000fd8000f8e10ff */
.L_x_176:
[-C--:B------:R-:W-:Y:S02]  /*4e30*/  ISETP.GE.AND P0, PT, R15, R20.reuse, PT ;  /* 0x000000140f00720c */ /* 0x080fe40003f06270 */
[-C--:B------:R-:W-:Y:S02]  /*4e40*/  ISETP.GE.AND P1, PT, R13, R20.reuse, PT ;  /* 0x000000140d00720c */ /* 0x080fe40003f26270 */
[-C--:B------:R-:W-:Y:S02]  /*4e50*/  ISETP.GE.AND P2, PT, R17, R20.reuse, PT ;  /* 0x000000141100720c */ /* 0x080fe40003f46270 */
[----:B------:R-:W-:Y:S02]  /*4e60*/  ISETP.GE.AND P3, PT, R19, R20, PT ;  /* 0x000000141300720c */ /* 0x000fe40003f66270 */
[----:B------:R-:W-:-:S04]  /*4e70*/  IADD3 R21, PT, PT, R21, UR14, R2 ;  /* 0x0000000e15157c10 */ /* 0x000fc8000fffe002 */
[----:B------:R-:W-:Y:S01]  /*4e80*/  IADD3 R21, PT, PT, R21, UR14, R2 ;  /* 0x0000000e15157c10 */ /* 0x000fe2000fffe002 */
[----:B0-----:R-:W-:Y:S01]  /*4e90*/  @!P0 LDS R23, [R3+UR4] ;  /* 0x0000000403178984 */ /* 0x001fe20008000800 */
[----:B-1----:R-:W0:Y:S03]  /*4ea0*/  @!P0 LDC.64 R6, c[0x0][0x398] ;  /* 0x0000e600ff068b82 */ /* 0x002e260000000a00 */
[----:B------:R-:W1:Y:S04]  /*4eb0*/  @!P0 LDS R0, [R3+UR7] ;  /* 0x0000000703008984 */ /* 0x000e680008000800 */
[----:B------:R-:W-:Y:S01]  /*4ec0*/  @!P1 LDS R25, [R3+UR13] ;  /* 0x0000000d03199984 */ /* 0x000fe20008000800 */
[----:B------:R-:W2:Y:S03]  /*4ed0*/  @!P1 LDC.64 R10, c[0x0][0x398] ;  /* 0x0000e600ff0a9b82 */ /* 0x000ea60000000a00 */
[----:B------:R-:W3:Y:S04]  /*4ee0*/  @!P1 LDS R12, [R3+UR12] ;  /* 0x0000000c030c9984 */ /* 0x000ee80008000800 */
[----:B------:R-:W-:Y:S01]  /*4ef0*/  @!P2 LDS R27, [R3+UR5] ;  /* 0x00000005031ba984 */ /* 0x000fe20008000800 */
[----:B------:R-:W4:Y:S03]  /*4f00*/  @!P2 LDC.64 R8, c[0x0][0x398] ;  /* 0x0000e600ff08ab82 */ /* 0x000f260000000a00 */
[----:B------:R-:W5:Y:S04]  /*4f10*/  @!P2 LDS R14, [R3+UR6] ;  /* 0x00000006030ea984 */ /* 0x000f680008000800 */
[----:B------:R-:W-:Y:S01]  /*4f20*/  @!P3 LDS R16, [R3+UR8] ;  /* 0x000000080310b984 */ /* 0x000fe20008000800 */
[----:B------:R-:W3:Y:S01]  /*4f30*/  @!P3 LDC.64 R4, c[0x0][0x398] ;  /* 0x0000e600ff04bb82 */ /* 0x000ee20000000a00 */
[----:B0-----:R-:W-:Y:S01]  /*4f40*/  @!P0 IMAD.WIDE R6, R15, 0x4, R6 ;  /* 0x000000040f068825 */ /* 0x001fe200078e0206 */
[C---:B------:R-:W-:Y:S01]  /*4f50*/  LEA R15, R2.reuse, R15, 0x2 ;  /* 0x0000000f020f7211 */ /* 0x040fe200078e10ff */
[----:B------:R0:W5:Y:S02]  /*4f60*/  @!P3 LDS R29, [R3+UR9] ;  /* 0x00000009031db984 */ /* 0x0001640008000800 */
[----:B--2---:R-:W-:Y:S01]  /*4f70*/  @!P1 IMAD.WIDE R10, R13, 0x4, R10 ;  /* 0x000000040d0a9825 */ /* 0x004fe200078e020a */
[----:B------:R-:W-:-:S02]  /*4f80*/  LEA R13, R2, R13, 0x2 ;  /* 0x0000000d020d7211 */ /* 0x000fc400078e10ff */
[C---:B0-----:R-:W-:Y:S01]  /*4f90*/  LEA R3, R2.reuse, R3, 0x4 ;  /* 0x0000000302037211 */ /* 0x041fe200078e20ff */
[----:B----4-:R-:W-:Y:S01]  /*4fa0*/  @!P2 IMAD.WIDE R8, R17, 0x4, R8 ;  /* 0x000000041108a825 */ /* 0x010fe200078e0208 */
[----:B------:R-:W-:-:S03]  /*4fb0*/  LEA R17, R2, R17, 0x2 ;  /* 0x0000001102117211 */ /* 0x000fc600078e10ff */
[----:B-1----:R-:W-:Y:S01]  /*4fc0*/  @!P0 FADD R23, R23, R0 ;  /* 0x0000000017178221 */ /* 0x002fe20000000000 */
[----:B---3--:R-:W-:-:S04]  /*4fd0*/  @!P3 IMAD.WIDE R4, R19, 0x4, R4 ;  /* 0x000000041304b825 */ /* 0x008fc800078e0204 */
[----:B------:R0:W-:Y:S01]  /*4fe0*/  @!P0 STG.E desc[UR10][R6.64], R23 ;  /* 0x0000001706008986 */ /* 0x0001e2000c10190a */
[----:B------:R-:W-:Y:S01]  /*4ff0*/  ISETP.GE.U32.AND P0, PT, R21, 0x400, PT ;  /* 0x000004001500780c */ /* 0x000fe20003f06070 */
[----:B------:R-:W-:Y:S01]  /*5000*/  @!P1 FADD R25, R25, R12 ;  /* 0x0000000c19199221 */ /* 0x000fe20000000000 */
[----:B------:R-:W-:-:S04]  /*5010*/  LEA R19, R2, R19, 0x2 ;  /* 0x0000001302137211 */ /* 0x000fc800078e10ff */
[----:B------:R0:W-:Y:S01]  /*5020*/  @!P1 STG.E desc[UR10][R10.64], R25 ;  /* 0x000000190a009986 */ /* 0x0001e2000c10190a */
[----:B-----5:R-:W-:-:S05]  /*5030*/  @!P2 FADD R27, R27, R14 ;  /* 0x0000000e1b1ba221 */ /* 0x020fca0000000000 */
[----:B------:R0:W-:Y:S01]  /*5040*/  @!P2 STG.E desc[UR10][R8.64], R27 ;  /* 0x0000001b0800a986 */ /* 0x0001e2000c10190a */
[----:B------:R-:W-:-:S05]  /*5050*/  @!P3 FADD R29, R16, R29 ;  /* 0x0000001d101db221 */ /* 0x000fca0000000000 */
[----:B------:R0:W-:Y:S01]  /*5060*/  @!P3 STG.E desc[UR10][R4.64], R29 ;  /* 0x0000001d0400b986 */ /* 0x0001e2000c10190a */
[----:B------:R-:W-:Y:S05]  /*5070*/  @!P0 BRA `(.L_x_176) ;  /* 0xfffffffc006c8947 */ /* 0x000fea000383ffff */
[----:B------:R-:W-:Y:S05]  /*5080*/  EXIT ;  /* 0x000000000000794d */ /* 0x000fea0003800000 */
.L_x_177:
[----:B------:R-:W-:-:S00]  /*5090*/  BRA `(.L_x_177) ;  /* 0xfffffffc00fc7947 */ /* 0x000fc0000383ffff */
[----:B------:R-:W-:-:S00]  /*50a0*/  NOP ;  /* 0x0000000000007918 */ /* 0x000fc00000000000 */
        /* <DEDUP_REMOVED lines=13> */
.L_x_178:


//--------------------- .nv.shared._Z18lightningAttentionPfS_S_S_S_ii --------------------------
	.section	.nv.shared._Z18lightningAttentionPfS_S_S_S_ii,"aw",@nobits
	.sectionflags	@""
	.align	4
.nv.shared._Z18lightningAttentionPfS_S_S_S_ii:
	.zero		37888


//--------------------- .nv.shared.reserved.0     --------------------------
	.section	.nv.shared.reserved.0,"aw",@nobits
	.weak		__nv_reservedSMEM_offset_0_alias
	.size		__nv_reservedSMEM_offset_0_alias, 0, 64
	.other		__nv_reservedSMEM_offset_0_alias,@"STO_CUDA_RESERVED_SHARED STV_DEFAULT"
__nv_reservedSMEM_offset_0_alias:
	.zero		0
	.zero		64


//--------------------- .nv.constant0._Z18lightningAttentionPfS_S_S_S_ii --------------------------
	.section	.nv.constant0._Z18lightningAttentionPfS_S_S_S_ii,"a",@progbits
	.sectionflags	@""
	.align	4
.nv.constant0._Z18lightningAttentionPfS_S_S_S_ii:
	.zero		944


//--------------------- SYMBOLS --------------------------

	.type		.nv.reservedSmem.offset0,@object
	.size		.nv.reservedSmem.offset0,0x4
	.type		.nv.reservedSmem.cap,@object
	.size		.nv.reservedSmem.cap,0x4
